//
// Generated by NVIDIA NVVM Compiler
//
// Compiler Build ID: CL-36424714
// Cuda compilation tools, release 13.0, V13.0.88
// Based on NVVM 20.0.0
//

.version 9.0
.target sm_100
.address_size 64

	// .globl	_Z17tiled_convolutionPdiiiS_iiiS_i
.extern .shared .align 16 .b8 tile[];

.visible .entry _Z17tiled_convolutionPdiiiS_iiiS_i(
	.param .u64 .ptr .align 1 _Z17tiled_convolutionPdiiiS_iiiS_i_param_0,
	.param .u32 _Z17tiled_convolutionPdiiiS_iiiS_i_param_1,
	.param .u32 _Z17tiled_convolutionPdiiiS_iiiS_i_param_2,
	.param .u32 _Z17tiled_convolutionPdiiiS_iiiS_i_param_3,
	.param .u64 .ptr .align 1 _Z17tiled_convolutionPdiiiS_iiiS_i_param_4,
	.param .u32 _Z17tiled_convolutionPdiiiS_iiiS_i_param_5,
	.param .u32 _Z17tiled_convolutionPdiiiS_iiiS_i_param_6,
	.param .u32 _Z17tiled_convolutionPdiiiS_iiiS_i_param_7,
	.param .u64 .ptr .align 1 _Z17tiled_convolutionPdiiiS_iiiS_i_param_8,
	.param .u32 _Z17tiled_convolutionPdiiiS_iiiS_i_param_9
)
{
	.reg .pred 	%p<121>;
	.reg .b32 	%r<154>;
	.reg .b64 	%rd<56>;
	.reg .b64 	%fd<112>;

	ld.param.u64 	%rd16, [_Z17tiled_convolutionPdiiiS_iiiS_i_param_0];
	ld.param.u32 	%r50, [_Z17tiled_convolutionPdiiiS_iiiS_i_param_1];
	ld.param.u32 	%r56, [_Z17tiled_convolutionPdiiiS_iiiS_i_param_2];
	ld.param.u32 	%r52, [_Z17tiled_convolutionPdiiiS_iiiS_i_param_3];
	ld.param.u64 	%rd17, [_Z17tiled_convolutionPdiiiS_iiiS_i_param_4];
	ld.param.u32 	%r53, [_Z17tiled_convolutionPdiiiS_iiiS_i_param_5];
	ld.param.u32 	%r54, [_Z17tiled_convolutionPdiiiS_iiiS_i_param_6];
	ld.param.u32 	%r57, [_Z17tiled_convolutionPdiiiS_iiiS_i_param_7];
	ld.param.u32 	%r55, [_Z17tiled_convolutionPdiiiS_iiiS_i_param_9];
	cvta.to.global.u64 	%rd1, %rd17;
	cvta.to.global.u64 	%rd2, %rd16;
	mov.u32 	%r1, %tid.x;
	mov.u32 	%r58, %ctaid.x;
	mov.u32 	%r59, %ntid.x;
	mad.lo.s32 	%r2, %r58, %r59, %r1;
	mov.u32 	%r3, %tid.y;
	mov.u32 	%r60, %ctaid.y;
	mov.u32 	%r61, %ntid.y;
	mad.lo.s32 	%r62, %r60, %r61, %r3;
	mov.u32 	%r63, %tid.z;
	mov.u32 	%r64, %ctaid.z;
	mov.u32 	%r65, %ntid.z;
	mad.lo.s32 	%r5, %r64, %r65, %r63;
	shr.u32 	%r66, %r54, 31;
	add.s32 	%r67, %r54, %r66;
	shr.s32 	%r6, %r67, 1;
	and.b32  	%r68, %r67, -2;
	add.s32 	%r7, %r55, %r68;
	setp.ge.s32 	%p6, %r2, %r50;
	setp.ge.s32 	%p7, %r62, %r56;
	or.pred  	%p8, %p6, %p7;
	setp.ge.s32 	%p9, %r5, %r57;
	or.pred  	%p10, %p8, %p9;
	@%p10 bra 	$L__BB0_80;
	setp.lt.s32 	%p11, %r52, 1;
	@%p11 bra 	$L__BB0_33;
	shr.u32 	%r70, %r53, 31;
	add.s32 	%r71, %r53, %r70;
	shr.s32 	%r72, %r71, 1;
	add.s32 	%r73, %r6, %r3;
	mul.lo.s32 	%r8, %r56, %r2;
	mul.lo.s32 	%r9, %r56, %r50;
	add.s32 	%r74, %r72, %r1;
	mul.lo.s32 	%r75, %r7, %r74;
	add.s32 	%r10, %r75, %r73;
	and.b32  	%r76, %r71, -2;
	add.s32 	%r77, %r55, %r76;
	mul.lo.s32 	%r11, %r7, %r77;
	setp.gt.s32 	%p12, %r2, 0;
	sub.s32 	%r78, %r75, %r7;
	add.s32 	%r12, %r78, %r73;
	sub.s32 	%r13, %r8, %r56;
	setp.ne.s32 	%p13, %r62, 0;
	and.pred  	%p1, %p13, %p12;
	add.s32 	%r14, %r55, -1;
	add.s32 	%r79, %r56, -1;
	setp.lt.u32 	%p14, %r62, %r79;
	and.pred  	%p2, %p12, %p14;
	add.s32 	%r15, %r50, -1;
	setp.lt.s32 	%p15, %r2, %r15;
	and.pred  	%p3, %p15, %p14;
	and.pred  	%p4, %p13, %p15;
	mov.b32 	%r147, 0;
	cvt.s64.s32 	%rd19, %r13;
	cvt.u64.u32 	%rd4, %r62;
	add.s64 	%rd20, %rd4, %rd19;
	not.pred 	%p20, %p1;
	cvt.s64.s32 	%rd27, %r8;
	add.s64 	%rd28, %rd4, %rd27;
	not.pred 	%p23, %p2;
	not.pred 	%p27, %p3;
	not.pred 	%p31, %p4;
$L__BB0_3:
	setp.ne.s32 	%p17, %r1, 0;
	mul.lo.s32 	%r80, %r9, %r147;
	add.s32 	%r81, %r8, %r62;
	add.s32 	%r82, %r81, %r80;
	mul.wide.s32 	%rd18, %r82, 8;
	add.s64 	%rd3, %rd2, %rd18;
	ld.global.f64 	%fd41, [%rd3];
	mul.lo.s32 	%r17, %r11, %r147;
	add.s32 	%r83, %r10, %r17;
	shl.b32 	%r84, %r83, 3;
	mov.u32 	%r85, tile;
	add.s32 	%r18, %r85, %r84;
	st.shared.f64 	[%r18], %fd41;
	cvt.s64.s32 	%rd5, %r80;
	add.s64 	%rd21, %rd20, %rd5;
	shl.b64 	%rd22, %rd21, 3;
	add.s64 	%rd6, %rd2, %rd22;
	@%p17 bra 	$L__BB0_11;
	setp.lt.s32 	%p18, %r2, 1;
	add.s32 	%r86, %r12, %r17;
	shl.b32 	%r87, %r86, 3;
	mov.u32 	%r88, tile;
	add.s32 	%r19, %r88, %r87;
	@%p18 bra 	$L__BB0_6;
	cvt.u32.u64 	%r89, %rd5;
	add.s32 	%r90, %r13, %r62;
	add.s32 	%r91, %r90, %r89;
	mul.wide.s32 	%rd24, %r91, 8;
	add.s64 	%rd25, %rd2, %rd24;
	ld.global.f64 	%fd42, [%rd25];
	st.shared.f64 	[%r19], %fd42;
	bra.uni 	$L__BB0_7;
$L__BB0_6:
	mov.b64 	%rd23, 0;
	st.shared.u64 	[%r19], %rd23;
$L__BB0_7:
	setp.ne.s32 	%p19, %r3, 0;
	@%p19 bra 	$L__BB0_11;
	@%p20 bra 	$L__BB0_10;
	ld.global.f64 	%fd43, [%rd6+-8];
	st.shared.f64 	[%r19+-8], %fd43;
	bra.uni 	$L__BB0_11;
$L__BB0_10:
	mov.b64 	%rd26, 0;
	st.shared.u64 	[%r19+-8], %rd26;
$L__BB0_11:
	setp.ne.s32 	%p21, %r3, %r14;
	add.s64 	%rd29, %rd28, %rd5;
	shl.b64 	%rd30, %rd29, 3;
	add.s64 	%rd7, %rd2, %rd30;
	@%p21 bra 	$L__BB0_16;
	ld.global.f64 	%fd44, [%rd7+8];
	st.shared.f64 	[%r18+8], %fd44;
	@%p17 bra 	$L__BB0_16;
	@%p23 bra 	$L__BB0_15;
	ld.global.f64 	%fd45, [%rd6+8];
	add.s32 	%r96, %r12, %r17;
	shl.b32 	%r97, %r96, 3;
	mov.u32 	%r98, tile;
	add.s32 	%r99, %r98, %r97;
	st.shared.f64 	[%r99+8], %fd45;
	bra.uni 	$L__BB0_16;
$L__BB0_15:
	add.s32 	%r92, %r12, %r17;
	shl.b32 	%r93, %r92, 3;
	mov.u32 	%r94, tile;
	add.s32 	%r95, %r94, %r93;
	mov.b64 	%rd31, 0;
	st.shared.u64 	[%r95+8], %rd31;
$L__BB0_16:
	setp.ne.s32 	%p24, %r1, %r14;
	shl.b32 	%r100, %r56, 1;
	add.s32 	%r101, %r13, %r100;
	cvt.s64.s32 	%rd32, %r101;
	add.s64 	%rd33, %rd4, %rd32;
	add.s64 	%rd34, %rd33, %rd5;
	shl.b64 	%rd35, %rd34, 3;
	add.s64 	%rd8, %rd2, %rd35;
	@%p24 bra 	$L__BB0_24;
	setp.ge.s32 	%p25, %r2, %r15;
	shl.b32 	%r102, %r7, 3;
	add.s32 	%r20, %r18, %r102;
	@%p25 bra 	$L__BB0_19;
	mul.wide.s32 	%rd37, %r56, 8;
	add.s64 	%rd38, %rd3, %rd37;
	ld.global.f64 	%fd46, [%rd38];
	st.shared.f64 	[%r20], %fd46;
	bra.uni 	$L__BB0_20;
$L__BB0_19:
	mov.b64 	%rd36, 0;
	st.shared.u64 	[%r20], %rd36;
$L__BB0_20:
	@%p21 bra 	$L__BB0_24;
	@%p27 bra 	$L__BB0_23;
	ld.global.f64 	%fd47, [%rd8+8];
	st.shared.f64 	[%r20+8], %fd47;
	bra.uni 	$L__BB0_24;
$L__BB0_23:
	mov.b64 	%rd39, 0;
	st.shared.u64 	[%r20+8], %rd39;
$L__BB0_24:
	setp.ne.s32 	%p28, %r3, 0;
	@%p28 bra 	$L__BB0_32;
	setp.eq.s32 	%p29, %r62, 0;
	@%p29 bra 	$L__BB0_27;
	ld.global.f64 	%fd48, [%rd7+-8];
	st.shared.f64 	[%r18+-8], %fd48;
	bra.uni 	$L__BB0_28;
$L__BB0_27:
	mov.b64 	%rd40, 0;
	st.shared.u64 	[%r18+-8], %rd40;
$L__BB0_28:
	@%p24 bra 	$L__BB0_32;
	@%p31 bra 	$L__BB0_31;
	ld.global.f64 	%fd49, [%rd8+-8];
	shl.b32 	%r105, %r7, 3;
	add.s32 	%r106, %r18, %r105;
	st.shared.f64 	[%r106+-8], %fd49;
	bra.uni 	$L__BB0_32;
$L__BB0_31:
	shl.b32 	%r103, %r7, 3;
	add.s32 	%r104, %r18, %r103;
	mov.b64 	%rd41, 0;
	st.shared.u64 	[%r104+-8], %rd41;
$L__BB0_32:
	add.s32 	%r147, %r147, 1;
	setp.ne.s32 	%p32, %r147, %r52;
	@%p32 bra 	$L__BB0_3;
$L__BB0_33:
	setp.lt.s32 	%p33, %r52, 1;
	bar.sync 	0;
	mad.lo.s32 	%r107, %r50, %r5, %r2;
	mad.lo.s32 	%r22, %r107, %r56, %r62;
	shr.u32 	%r108, %r54, 31;
	add.s32 	%r109, %r54, %r108;
	shr.s32 	%r110, %r109, 1;
	sub.s32 	%r23, %r62, %r110;
	mov.f64 	%fd90, 0d0000000000000000;
	@%p33 bra 	$L__BB0_79;
	min.s32 	%r111, %r53, %r54;
	setp.lt.s32 	%p34, %r111, 1;
	@%p34 bra 	$L__BB0_79;
	and.b32  	%r24, %r54, 7;
	add.s32 	%r25, %r24, -1;
	and.b32  	%r26, %r54, 3;
	and.b32  	%r27, %r54, 2147483640;
	and.b32  	%r28, %r54, 1;
	shr.u32 	%r113, %r53, 31;
	add.s32 	%r114, %r53, %r113;
	shr.s32 	%r115, %r114, 1;
	sub.s32 	%r29, %r2, %r115;
	mul.lo.s32 	%r30, %r52, %r5;
	mov.f64 	%fd90, 0d0000000000000000;
	mov.b32 	%r148, 0;
$L__BB0_36:
	mul.lo.s32 	%r32, %r148, %r50;
	add.s32 	%r117, %r148, %r30;
	mad.lo.s32 	%r33, %r117, %r53, %r53;
	mov.b32 	%r149, 0;
$L__BB0_37:
	setp.lt.u32 	%p35, %r54, 8;
	add.s32 	%r119, %r29, %r149;
	setp.gt.s32 	%p36, %r119, -1;
	setp.lt.s32 	%p37, %r119, %r50;
	and.pred  	%p5, %p36, %p37;
	add.s32 	%r120, %r119, %r32;
	mul.lo.s32 	%r35, %r120, %r56;
	not.b32 	%r121, %r149;
	add.s32 	%r122, %r33, %r121;
	mad.lo.s32 	%r36, %r122, %r54, %r54;
	mov.b32 	%r152, 0;
	@%p35 bra 	$L__BB0_56;
	mov.b32 	%r150, 0;
$L__BB0_39:
	.pragma "nounroll";
	add.s32 	%r38, %r23, %r150;
	setp.gt.s32 	%p38, %r38, -1;
	setp.lt.s32 	%p39, %r38, %r56;
	and.pred  	%p40, %p38, %p39;
	and.pred  	%p41, %p40, %p5;
	add.s32 	%r124, %r38, %r35;
	mul.wide.s32 	%rd42, %r124, 8;
	add.s64 	%rd9, %rd2, %rd42;
	not.b32 	%r125, %r150;
	add.s32 	%r126, %r36, %r125;
	mul.wide.s32 	%rd43, %r126, 8;
	add.s64 	%rd10, %rd1, %rd43;
	not.pred 	%p42, %p41;
	@%p42 bra 	$L__BB0_41;
	ld.global.f64 	%fd54, [%rd9];
	ld.global.f64 	%fd55, [%rd10];
	fma.rn.f64 	%fd90, %fd54, %fd55, %fd90;
$L__BB0_41:
	add.s32 	%r127, %r38, 1;
	setp.gt.s32 	%p43, %r127, -1;
	setp.lt.s32 	%p44, %r127, %r56;
	and.pred  	%p45, %p43, %p44;
	and.pred  	%p46, %p45, %p5;
	not.pred 	%p47, %p46;
	@%p47 bra 	$L__BB0_43;
	ld.global.f64 	%fd56, [%rd9+8];
	ld.global.f64 	%fd57, [%rd10+-8];
	fma.rn.f64 	%fd90, %fd56, %fd57, %fd90;
$L__BB0_43:
	add.s32 	%r128, %r38, 2;
	setp.gt.s32 	%p48, %r128, -1;
	setp.lt.s32 	%p49, %r128, %r56;
	and.pred  	%p50, %p48, %p49;
	and.pred  	%p51, %p50, %p5;
	not.pred 	%p52, %p51;
	@%p52 bra 	$L__BB0_45;
	ld.global.f64 	%fd58, [%rd9+16];
	ld.global.f64 	%fd59, [%rd10+-16];
	fma.rn.f64 	%fd90, %fd58, %fd59, %fd90;
$L__BB0_45:
	add.s32 	%r129, %r38, 3;
	setp.gt.s32 	%p53, %r129, -1;
	setp.lt.s32 	%p54, %r129, %r56;
	and.pred  	%p55, %p53, %p54;
	and.pred  	%p56, %p55, %p5;
	not.pred 	%p57, %p56;
	@%p57 bra 	$L__BB0_47;
	ld.global.f64 	%fd60, [%rd9+24];
	ld.global.f64 	%fd61, [%rd10+-24];
	fma.rn.f64 	%fd90, %fd60, %fd61, %fd90;
$L__BB0_47:
	add.s32 	%r130, %r38, 4;
	setp.gt.s32 	%p58, %r130, -1;
	setp.lt.s32 	%p59, %r130, %r56;
	and.pred  	%p60, %p58, %p59;
	and.pred  	%p61, %p60, %p5;
	not.pred 	%p62, %p61;
	@%p62 bra 	$L__BB0_49;
	ld.global.f64 	%fd62, [%rd9+32];
	ld.global.f64 	%fd63, [%rd10+-32];
	fma.rn.f64 	%fd90, %fd62, %fd63, %fd90;
$L__BB0_49:
	add.s32 	%r131, %r38, 5;
	setp.gt.s32 	%p63, %r131, -1;
	setp.lt.s32 	%p64, %r131, %r56;
	and.pred  	%p65, %p63, %p64;
	and.pred  	%p66, %p65, %p5;
	not.pred 	%p67, %p66;
	@%p67 bra 	$L__BB0_51;
	ld.global.f64 	%fd64, [%rd9+40];
	ld.global.f64 	%fd65, [%rd10+-40];
	fma.rn.f64 	%fd90, %fd64, %fd65, %fd90;
$L__BB0_51:
	add.s32 	%r132, %r38, 6;
	setp.gt.s32 	%p68, %r132, -1;
	setp.lt.s32 	%p69, %r132, %r56;
	and.pred  	%p70, %p68, %p69;
	and.pred  	%p71, %p70, %p5;
	not.pred 	%p72, %p71;
	@%p72 bra 	$L__BB0_53;
	ld.global.f64 	%fd66, [%rd9+48];
	ld.global.f64 	%fd67, [%rd10+-48];
	fma.rn.f64 	%fd90, %fd66, %fd67, %fd90;
$L__BB0_53:
	add.s32 	%r133, %r38, 7;
	setp.gt.s32 	%p73, %r133, -1;
	setp.lt.s32 	%p74, %r133, %r56;
	and.pred  	%p75, %p73, %p74;
	and.pred  	%p76, %p75, %p5;
	not.pred 	%p77, %p76;
	@%p77 bra 	$L__BB0_55;
	ld.global.f64 	%fd68, [%rd9+56];
	ld.global.f64 	%fd69, [%rd10+-56];
	fma.rn.f64 	%fd90, %fd68, %fd69, %fd90;
$L__BB0_55:
	add.s32 	%r150, %r150, 8;
	setp.ne.s32 	%p78, %r150, %r27;
	mov.u32 	%r152, %r27;
	@%p78 bra 	$L__BB0_39;
$L__BB0_56:
	setp.eq.s32 	%p79, %r24, 0;
	@%p79 bra 	$L__BB0_77;
	setp.lt.u32 	%p80, %r25, 3;
	@%p80 bra 	$L__BB0_67;
	add.s32 	%r41, %r23, %r152;
	setp.gt.s32 	%p81, %r41, -1;
	setp.lt.s32 	%p82, %r41, %r56;
	and.pred  	%p83, %p81, %p82;
	and.pred  	%p84, %p83, %p5;
	add.s32 	%r134, %r41, %r35;
	mul.wide.s32 	%rd44, %r134, 8;
	add.s64 	%rd11, %rd2, %rd44;
	not.b32 	%r135, %r152;
	add.s32 	%r136, %r36, %r135;
	mul.wide.s32 	%rd45, %r136, 8;
	add.s64 	%rd12, %rd1, %rd45;
	not.pred 	%p85, %p84;
	@%p85 bra 	$L__BB0_60;
	ld.global.f64 	%fd71, [%rd11];
	ld.global.f64 	%fd72, [%rd12];
	fma.rn.f64 	%fd90, %fd71, %fd72, %fd90;
$L__BB0_60:
	add.s32 	%r137, %r41, 1;
	setp.gt.s32 	%p86, %r137, -1;
	setp.lt.s32 	%p87, %r137, %r56;
	and.pred  	%p88, %p86, %p87;
	and.pred  	%p89, %p88, %p5;
	not.pred 	%p90, %p89;
	@%p90 bra 	$L__BB0_62;
	ld.global.f64 	%fd73, [%rd11+8];
	ld.global.f64 	%fd74, [%rd12+-8];
	fma.rn.f64 	%fd90, %fd73, %fd74, %fd90;
$L__BB0_62:
	add.s32 	%r138, %r41, 2;
	setp.gt.s32 	%p91, %r138, -1;
	setp.lt.s32 	%p92, %r138, %r56;
	and.pred  	%p93, %p91, %p92;
	and.pred  	%p94, %p93, %p5;
	not.pred 	%p95, %p94;
	@%p95 bra 	$L__BB0_64;
	ld.global.f64 	%fd75, [%rd11+16];
	ld.global.f64 	%fd76, [%rd12+-16];
	fma.rn.f64 	%fd90, %fd75, %fd76, %fd90;
$L__BB0_64:
	add.s32 	%r139, %r41, 3;
	setp.gt.s32 	%p96, %r139, -1;
	setp.lt.s32 	%p97, %r139, %r56;
	and.pred  	%p98, %p96, %p97;
	and.pred  	%p99, %p98, %p5;
	not.pred 	%p100, %p99;
	@%p100 bra 	$L__BB0_66;
	ld.global.f64 	%fd77, [%rd11+24];
	ld.global.f64 	%fd78, [%rd12+-24];
	fma.rn.f64 	%fd90, %fd77, %fd78, %fd90;
$L__BB0_66:
	add.s32 	%r152, %r152, 4;
$L__BB0_67:
	setp.eq.s32 	%p101, %r26, 0;
	@%p101 bra 	$L__BB0_77;
	setp.eq.s32 	%p102, %r26, 1;
	@%p102 bra 	$L__BB0_74;
	add.s32 	%r44, %r23, %r152;
	setp.gt.s32 	%p103, %r44, -1;
	setp.lt.s32 	%p104, %r44, %r56;
	and.pred  	%p105, %p103, %p104;
	and.pred  	%p106, %p105, %p5;
	add.s32 	%r140, %r44, %r35;
	mul.wide.s32 	%rd46, %r140, 8;
	add.s64 	%rd13, %rd2, %rd46;
	not.b32 	%r141, %r152;
	add.s32 	%r142, %r36, %r141;
	mul.wide.s32 	%rd47, %r142, 8;
	add.s64 	%rd14, %rd1, %rd47;
	not.pred 	%p107, %p106;
	@%p107 bra 	$L__BB0_71;
	ld.global.f64 	%fd80, [%rd13];
	ld.global.f64 	%fd81, [%rd14];
	fma.rn.f64 	%fd90, %fd80, %fd81, %fd90;
$L__BB0_71:
	add.s32 	%r143, %r44, 1;
	setp.gt.s32 	%p108, %r143, -1;
	setp.lt.s32 	%p109, %r143, %r56;
	and.pred  	%p110, %p108, %p109;
	and.pred  	%p111, %p110, %p5;
	not.pred 	%p112, %p111;
	@%p112 bra 	$L__BB0_73;
	ld.global.f64 	%fd82, [%rd13+8];
	ld.global.f64 	%fd83, [%rd14+-8];
	fma.rn.f64 	%fd90, %fd82, %fd83, %fd90;
$L__BB0_73:
	add.s32 	%r152, %r152, 2;
$L__BB0_74:
	setp.eq.s32 	%p113, %r28, 0;
	@%p113 bra 	$L__BB0_77;
	add.s32 	%r47, %r23, %r152;
	setp.gt.s32 	%p114, %r47, -1;
	setp.lt.s32 	%p115, %r47, %r56;
	and.pred  	%p116, %p114, %p115;
	and.pred  	%p117, %p116, %p5;
	not.pred 	%p118, %p117;
	@%p118 bra 	$L__BB0_77;
	add.s32 	%r144, %r47, %r35;
	not.b32 	%r145, %r152;
	add.s32 	%r146, %r36, %r145;
	mul.wide.s32 	%rd48, %r144, 8;
	add.s64 	%rd49, %rd2, %rd48;
	ld.global.f64 	%fd84, [%rd49];
	mul.wide.s32 	%rd50, %r146, 8;
	add.s64 	%rd51, %rd1, %rd50;
	ld.global.f64 	%fd85, [%rd51];
	fma.rn.f64 	%fd90, %fd84, %fd85, %fd90;
$L__BB0_77:
	add.s32 	%r149, %r149, 1;
	setp.ne.s32 	%p119, %r149, %r53;
	@%p119 bra 	$L__BB0_37;
	add.s32 	%r148, %r148, 1;
	setp.ne.s32 	%p120, %r148, %r52;
	@%p120 bra 	$L__BB0_36;
$L__BB0_79:
	ld.param.u64 	%rd55, [_Z17tiled_convolutionPdiiiS_iiiS_i_param_8];
	cvta.to.global.u64 	%rd52, %rd55;
	mul.wide.s32 	%rd53, %r22, 8;
	add.s64 	%rd54, %rd52, %rd53;
	st.global.f64 	[%rd54], %fd90;
$L__BB0_80:
	ret;

}


// ===== COMPILED SASS (sm_100) =====

	.target	sm_100

	.elftype	@"ET_EXEC"


//--------------------- .note.nv.tkinfo           --------------------------
	.section	.note.nv.tkinfo,"",@"SHT_NOTE"
	.sectionflags	@"SHF_NOTE_NV_TKINFO"
	.tkinfo
        /*0018*/ 	.word	0x00000002
        /*0030*/ 	.string	""
        /*0030*/ 	.string	"ptxas"
        /*0030*/ 	.string	"Cuda compilation tools, release 13.0, V13.0.88"
        /*0030*/ 	.string	"Build cuda_13.0.r13.0/compiler.36424714_0"
        /*0030*/ 	.string	"-arch sm_100 -m 64 "



//--------------------- .note.nv.cuinfo           --------------------------
	.section	.note.nv.cuinfo,"",@"SHT_NOTE"
	.sectionflags	@"SHF_NOTE_NV_CUINFO"
        /*0018*/ 	.short	0x0002
        /*001a*/ 	.short	0x0064
        /*001c*/ 	.short	0x0082
	.zero		2


//--------------------- .nv.info                  --------------------------
	.section	.nv.info,"",@"SHT_CUDA_INFO"
	.align	4


	//----- nvinfo : EIATTR_REGCOUNT
	.align		4
        /*0000*/ 	.byte	0x04, 0x2f
        /*0002*/ 	.short	(.L_1 - .L_0)
	.align		4
.L_0:
        /*0004*/ 	.word	index@(_Z17tiled_convolutionPdiiiS_iiiS_i)
        /*0008*/ 	.word	0x00000020


	//----- nvinfo : EIATTR_FRAME_SIZE
	.align		4
.L_1:
        /*000c*/ 	.byte	0x04, 0x11
        /*000e*/ 	.short	(.L_3 - .L_2)
	.align		4
.L_2:
        /*0010*/ 	.word	index@(_Z17tiled_convolutionPdiiiS_iiiS_i)
        /*0014*/ 	.word	0x00000000


	//----- nvinfo : EIATTR_MIN_STACK_SIZE
	.align		4
.L_3:
        /*0018*/ 	.byte	0x04, 0x12
        /*001a*/ 	.short	(.L_5 - .L_4)
	.align		4
.L_4:
        /*001c*/ 	.word	index@(_Z17tiled_convolutionPdiiiS_iiiS_i)
        /*0020*/ 	.word	0x00000000
.L_5:


//--------------------- .nv.compat                --------------------------
	.section	.nv.compat,"",@"SHT_CUDA_COMPAT_INFO"
	.align	4
        /*0000*/ 	.byte	0x02, 0x09, 0x00, 0x00, 0x02, 0x02, 0x01, 0x00, 0x02, 0x05, 0x05, 0x00, 0x03, 0x07, 0x01, 0x01
        /*0010*/ 	.byte	0x02, 0x03, 0x00, 0x00, 0x02, 0x06, 0x01, 0x00, 0x04, 0x0b, 0x08, 0x00, 0x01, 0x00, 0x00, 0x00
        /*0020*/ 	.byte	0x00, 0x00, 0x00, 0x00


//--------------------- .nv.info._Z17tiled_convolutionPdiiiS_iiiS_i --------------------------
	.section	.nv.info._Z17tiled_convolutionPdiiiS_iiiS_i,"",@"SHT_CUDA_INFO"
	.sectionflags	@""
	.align	4


	//----- nvinfo : EIATTR_CUDA_API_VERSION
	.align		4
        /*0000*/ 	.byte	0x04, 0x37
        /*0002*/ 	.short	(.L_7 - .L_6)
.L_6:
        /*0004*/ 	.word	0x00000082


	//----- nvinfo : EIATTR_KPARAM_INFO
	.align		4
.L_7:
        /*0008*/ 	.byte	0x04, 0x17
        /*000a*/ 	.short	(.L_9 - .L_8)
.L_8:
        /*000c*/ 	.word	0x00000000
        /*0010*/ 	.short	0x0009
        /*0012*/ 	.short	0x0038
        /*0014*/ 	.byte	0x00, 0xf0, 0x11, 0x00


	//----- nvinfo : EIATTR_KPARAM_INFO
	.align		4
.L_9:
        /*0018*/ 	.byte	0x04, 0x17
        /*001a*/ 	.short	(.L_11 - .L_10)
.L_10:
        /*001c*/ 	.word	0x00000000
        /*0020*/ 	.short	0x0008
        /*0022*/ 	.short	0x0030
        /*0024*/ 	.byte	0x00, 0xf5, 0x21, 0x00


	//----- nvinfo : EIATTR_KPARAM_INFO
	.align		4
.L_11:
        /*0028*/ 	.byte	0x04, 0x17
        /*002a*/ 	.short	(.L_13 - .L_12)
.L_12:
        /*002c*/ 	.word	0x00000000
        /*0030*/ 	.short	0x0007
        /*0032*/ 	.short	0x0028
        /*0034*/ 	.byte	0x00, 0xf0, 0x11, 0x00


	//----- nvinfo : EIATTR_KPARAM_INFO
	.align		4
.L_13:
        /*0038*/ 	.byte	0x04, 0x17
        /*003a*/ 	.short	(.L_15 - .L_14)
.L_14:
        /*003c*/ 	.word	0x00000000
        /*0040*/ 	.short	0x0006
        /*0042*/ 	.short	0x0024
        /*0044*/ 	.byte	0x00, 0xf0, 0x11, 0x00


	//----- nvinfo : EIATTR_KPARAM_INFO
	.align		4
.L_15:
        /*0048*/ 	.byte	0x04, 0x17
        /*004a*/ 	.short	(.L_17 - .L_16)
.L_16:
        /*004c*/ 	.word	0x00000000
        /*0050*/ 	.short	0x0005
        /*0052*/ 	.short	0x0020
        /*0054*/ 	.byte	0x00, 0xf0, 0x11, 0x00


	//----- nvinfo : EIATTR_KPARAM_INFO
	.align		4
.L_17:
        /*0058*/ 	.byte	0x04, 0x17
        /*005a*/ 	.short	(.L_19 - .L_18)
.L_18:
        /*005c*/ 	.word	0x00000000
        /*0060*/ 	.short	0x0004
        /*0062*/ 	.short	0x0018
        /*0064*/ 	.byte	0x00, 0xf5, 0x21, 0x00


	//----- nvinfo : EIATTR_KPARAM_INFO
	.align		4
.L_19:
        /*0068*/ 	.byte	0x04, 0x17
        /*006a*/ 	.short	(.L_21 - .L_20)
.L_20:
        /*006c*/ 	.word	0x00000000
        /*0070*/ 	.short	0x0003
        /*0072*/ 	.short	0x0010
        /*0074*/ 	.byte	0x00, 0xf0, 0x11, 0x00


	//----- nvinfo : EIATTR_KPARAM_INFO
	.align		4
.L_21:
        /*0078*/ 	.byte	0x04, 0x17
        /*007a*/ 	.short	(.L_23 - .L_22)
.L_22:
        /*007c*/ 	.word	0x00000000
        /*0080*/ 	.short	0x0002
        /*0082*/ 	.short	0x000c
        /*0084*/ 	.byte	0x00, 0xf0, 0x11, 0x00


	//----- nvinfo : EIATTR_KPARAM_INFO
	.align		4
.L_23:
        /*0088*/ 	.byte	0x04, 0x17
        /*008a*/ 	.short	(.L_25 - .L_24)
.L_24:
        /*008c*/ 	.word	0x00000000
        /*0090*/ 	.short	0x0001
        /*0092*/ 	.short	0x0008
        /*0094*/ 	.byte	0x00, 0xf0, 0x11, 0x00


	//----- nvinfo : EIATTR_KPARAM_INFO
	.align		4
.L_25:
        /*0098*/ 	.byte	0x04, 0x17
        /*009a*/ 	.short	(.L_27 - .L_26)
.L_26:
        /*009c*/ 	.word	0x00000000
        /*00a0*/ 	.short	0x0000
        /*00a2*/ 	.short	0x0000
        /*00a4*/ 	.byte	0x00, 0xf5, 0x21, 0x00


	//----- nvinfo : EIATTR_SPARSE_MMA_MASK
	.align		4
.L_27:
        /*00a8*/ 	.byte	0x03, 0x50
        /*00aa*/ 	.short	0x0000


	//----- nvinfo : EIATTR_MAXREG_COUNT
	.align		4
        /*00ac*/ 	.byte	0x03, 0x1b
        /*00ae*/ 	.short	0x00ff


	//----- nvinfo : EIATTR_NUM_BARRIERS
	.align		4
        /*00b0*/ 	.byte	0x02, 0x4c
        /*00b2*/ 	.byte	0x01
	.zero		1


	//----- nvinfo : EIATTR_MERCURY_ISA_VERSION
	.align		4
        /*00b4*/ 	.byte	0x03, 0x5f
        /*00b6*/ 	.short	0x0101


	//----- nvinfo : EIATTR_VRC_CTA_INIT_COUNT
	.align		4
        /*00b8*/ 	.byte	0x02, 0x4a
	.zero		1
	.zero		1


	//----- nvinfo : EIATTR_EXIT_INSTR_OFFSETS
	.align		4
        /*00bc*/ 	.byte	0x04, 0x1c
        /*00be*/ 	.short	(.L_29 - .L_28)


	//   ....[0]....
.L_28:
        /*00c0*/ 	.word	0x00000130


	//   ....[1]....
        /*00c4*/ 	.word	0x000018f0


	//----- nvinfo : EIATTR_CRS_STACK_SIZE
	.align		4
.L_29:
        /*00c8*/ 	.byte	0x04, 0x1e
        /*00ca*/ 	.short	(.L_31 - .L_30)
.L_30:
        /*00cc*/ 	.word	0x00000000


	//----- nvinfo : EIATTR_CBANK_PARAM_SIZE
	.align		4
.L_31:
        /*00d0*/ 	.byte	0x03, 0x19
        /*00d2*/ 	.short	0x003c


	//----- nvinfo : EIATTR_PARAM_CBANK
	.align		4
        /*00d4*/ 	.byte	0x04, 0x0a
        /*00d6*/ 	.short	(.L_33 - .L_32)
	.align		4
.L_32:
        /*00d8*/ 	.word	index@(.nv.constant0._Z17tiled_convolutionPdiiiS_iiiS_i)
        /*00dc*/ 	.short	0x0380
        /*00de*/ 	.short	0x003c


	//----- nvinfo : EIATTR_SW_WAR
	.align		4
.L_33:
        /*00e0*/ 	.byte	0x04, 0x36
        /*00e2*/ 	.short	(.L_35 - .L_34)
.L_34:
        /*00e4*/ 	.word	0x00000008
.L_35:


//--------------------- .nv.callgraph             --------------------------
	.section	.nv.callgraph,"",@"SHT_CUDA_CALLGRAPH"
	.align	4
	.sectionentsize	8
	.align		4
        /*0000*/ 	.word	0x00000000
	.align		4
        /*0004*/ 	.word	0xffffffff
	.align		4
        /*0008*/ 	.word	0x00000000
	.align		4
        /*000c*/ 	.word	0xfffffffe
	.align		4
        /*0010*/ 	.word	0x00000000
	.align		4
        /*0014*/ 	.word	0xfffffffd
	.align		4
        /*0018*/ 	.word	0x00000000
	.align		4
        /*001c*/ 	.word	0xfffffffc


//--------------------- .text._Z17tiled_convolutionPdiiiS_iiiS_i --------------------------
	.section	.text._Z17tiled_convolutionPdiiiS_iiiS_i,"ax",@progbits
	.align	128
        .global         _Z17tiled_convolutionPdiiiS_iiiS_i
        .type           _Z17tiled_convolutionPdiiiS_iiiS_i,@function
        .size           _Z17tiled_convolutionPdiiiS_iiiS_i,(.L_x_30 - _Z17tiled_convolutionPdiiiS_iiiS_i)
        .other          _Z17tiled_convolutionPdiiiS_iiiS_i,@"STO_CUDA_ENTRY STV_DEFAULT"
_Z17tiled_convolutionPdiiiS_iiiS_i:
.text._Z17tiled_convolutionPdiiiS_iiiS_i:
[----:B------:R-:W-:Y:S01]  /*0000*/  LDC R1, c[0x0][0x37c] ;  /* 0x0000df00ff017b82 */ /* 0x000fe20000000800 */
[----:B------:R-:W0:Y:S07]  /*0010*/  S2R R0, SR_TID.Y ;  /* 0x0000000000007919 */ /* 0x000e2e0000002200 */
[----:B------:R-:W1:Y:S01]  /*0020*/  LDC R5, c[0x0][0x360] ;  /* 0x0000d800ff057b82 */ /* 0x000e620000000800 */
[----:B------:R-:W2:Y:S01]  /*0030*/  LDCU.64 UR12, c[0x0][0x388] ;  /* 0x00007100ff0c77ac */ /* 0x000ea20008000a00 */
[----:B------:R-:W1:Y:S01]  /*0040*/  S2R R2, SR_TID.X ;  /* 0x0000000000027919 */ /* 0x000e620000002100 */
[----:B------:R-:W3:Y:S01]  /*0050*/  LDCU UR7, c[0x0][0x3a8] ;  /* 0x00007500ff0777ac */ /* 0x000ee20008000800 */
[----:B------:R-:W4:Y:S04]  /*0060*/  S2R R6, SR_TID.Z ;  /* 0x0000000000067919 */ /* 0x000f280000002300 */
[----:B------:R-:W0:Y:S08]  /*0070*/  S2UR UR5, SR_CTAID.Y ;  /* 0x00000000000579c3 */ /* 0x000e300000002600 */
[----:B------:R-:W0:Y:S01]  /*0080*/  LDC R3, c[0x0][0x364] ;  /* 0x0000d900ff037b82 */ /* 0x000e220000000800 */
[----:B--2---:R-:W-:-:S07]  /*0090*/  IMAD.U32 R19, RZ, RZ, UR13 ;  /* 0x0000000dff137e24 */ /* 0x004fce000f8e00ff */
[----:B------:R-:W1:Y:S08]  /*00a0*/  S2UR UR4, SR_CTAID.X ;  /* 0x00000000000479c3 */ /* 0x000e700000002500 */
[----:B------:R-:W4:Y:S08]  /*00b0*/  S2UR UR6, SR_CTAID.Z ;  /* 0x00000000000679c3 */ /* 0x000f300000002700 */
[----:B------:R-:W4:Y:S01]  /*00c0*/  LDC R7, c[0x0][0x368] ;  /* 0x0000da00ff077b82 */ /* 0x000f220000000800 */
[----:B0-----:R-:W-:-:S05]  /*00d0*/  IMAD R3, R3, UR5, R0 ;  /* 0x0000000503037c24 */ /* 0x001fca000f8e0200 */
[----:B------:R-:W-:Y:S01]  /*00e0*/  ISETP.GE.AND P0, PT, R3, R19, PT ;  /* 0x000000130300720c */ /* 0x000fe20003f06270 */
[----:B-1----:R-:W-:-:S05]  /*00f0*/  IMAD R4, R5, UR4, R2 ;  /* 0x0000000405047c24 */ /* 0x002fca000f8e0202 */
[----:B------:R-:W-:Y:S01]  /*0100*/  ISETP.GE.OR P0, PT, R4, UR12, P0 ;  /* 0x0000000c04007c0c */ /* 0x000fe20008706670 */
[----:B----4-:R-:W-:-:S05]  /*0110*/  IMAD R5, R7, UR6, R6 ;  /* 0x0000000607057c24 */ /* 0x010fca000f8e0206 */
[----:B---3--:R-:W-:-:S13]  /*0120*/  ISETP.GE.OR P0, PT, R5, UR7, P0 ;  /* 0x0000000705007c0c */ /* 0x008fda0008706670 */
[----:B------:R-:W-:Y:S05]  /*0130*/  @P0 EXIT ;  /* 0x000000000000094d */ /* 0x000fea0003800000 */
[----:B------:R-:W0:Y:S01]  /*0140*/  LDCU UR6, c[0x0][0x390] ;  /* 0x00007200ff0677ac */ /* 0x000e220008000800 */
[----:B------:R-:W1:Y:S01]  /*0150*/  LDC R9, c[0x0][0x3a4] ;  /* 0x0000e900ff097b82 */ /* 0x000e620000000800 */
[----:B------:R-:W2:Y:S01]  /*0160*/  LDCU.64 UR10, c[0x0][0x358] ;  /* 0x00006b00ff0a77ac */ /* 0x000ea20008000a00 */
[----:B0-----:R-:W-:Y:S01]  /*0170*/  UISETP.GE.AND UP0, UPT, UR6, 0x1, UPT ;  /* 0x000000010600788c */ /* 0x001fe2000bf06270 */
[----:B-1----:R-:W-:-:S08]  /*0180*/  LEA.HI R9, R9, R9, RZ, 0x1 ;  /* 0x0000000909097211 */ /* 0x002fd000078f08ff */
[----:B--2---:R-:W-:Y:S05]  /*0190*/  BRA.U !UP0, `(.L_x_0) ;  /* 0x0000000908947547 */ /* 0x004fea000b800000 */
[----:B------:R-:W0:Y:S01]  /*01a0*/  LDC R7, c[0x0][0x3a0] ;  /* 0x0000e800ff077b82 */ /* 0x000e220000000800 */
[----:B------:R-:W1:Y:S01]  /*01b0*/  LDCU UR6, c[0x0][0x3b8] ;  /* 0x00007700ff0677ac */ /* 0x000e620008000800 */
[----:B------:R-:W-:Y:S01]  /*01c0*/  LOP3.LUT R6, R9, 0xfffffffe, RZ, 0xc0, !PT ;  /* 0xfffffffe09067812 */ /* 0x000fe200078ec0ff */
[----:B------:R-:W-:Y:S01]  /*01d0*/  VIADD R10, R19, 0xffffffff ;  /* 0xffffffff130a7836 */ /* 0x000fe20000000000 */
[----:B------:R-:W-:Y:S01]  /*01e0*/  ISETP.NE.AND P0, PT, R2, RZ, PT ;  /* 0x000000ff0200720c */ /* 0x000fe20003f05270 */
[----:B------:R-:W-:Y:S01]  /*01f0*/  UIADD3 UR7, UPT, UPT, UR12, -0x1, URZ ;  /* 0xffffffff0c077890 */ /* 0x000fe2000fffe0ff */
[----:B------:R-:W-:Y:S01]  /*0200*/  IMAD R20, R4, R19, RZ ;  /* 0x0000001304147224 */ /* 0x000fe200078e02ff */
[----:B------:R-:W-:Y:S01]  /*0210*/  UMOV UR4, 0x400 ;  /* 0x0000040000047882 */ /* 0x000fe20000000000 */
[----:B------:R-:W2:Y:S01]  /*0220*/  S2UR UR5, SR_CgaCtaId ;  /* 0x00000000000579c3 */ /* 0x000ea20000008800 */
[C---:B------:R-:W-:Y:S01]  /*0230*/  ISETP.GE.U32.AND P2, PT, R3.reuse, R10, PT ;  /* 0x0000000a0300720c */ /* 0x040fe20003f46070 */
[----:B------:R-:W-:Y:S01]  /*0240*/  IMAD.IADD R10, R20, 0x1, -R19 ;  /* 0x00000001140a7824 */ /* 0x000fe200078e0a13 */
[C---:B------:R-:W-:Y:S01]  /*0250*/  ISETP.GT.AND P4, PT, R4.reuse, RZ, PT ;  /* 0x000000ff0400720c */ /* 0x040fe20003f84270 */
[----:B------:R-:W-:Y:S01]  /*0260*/  IMAD.IADD R11, R3, 0x1, R20 ;  /* 0x00000001030b7824 */ /* 0x000fe200078e0214 */
[C---:B------:R-:W-:Y:S01]  /*0270*/  ISETP.GE.AND P1, PT, R4.reuse, UR7, PT ;  /* 0x0000000704007c0c */ /* 0x040fe2000bf26270 */
[----:B------:R-:W3:Y:S01]  /*0280*/  LDCU UR13, c[0x0][0x388] ;  /* 0x00007100ff0d77ac */ /* 0x000ee20008000800 */
[----:B------:R-:W-:-:S02]  /*0290*/  ISETP.GT.AND P3, PT, R4, RZ, !P2 ;  /* 0x000000ff0400720c */ /* 0x000fc40005764270 */
[C---:B------:R-:W-:Y:S01]  /*02a0*/  ISETP.NE.AND P4, PT, R3.reuse, RZ, P4 ;  /* 0x000000ff0300720c */ /* 0x040fe20002785270 */
[----:B------:R-:W4:Y:S01]  /*02b0*/  LDCU UR8, c[0x0][0x390] ;  /* 0x00007200ff0877ac */ /* 0x000f220008000800 */
[----:B-1----:R-:W-:Y:S01]  /*02c0*/  VIADD R6, R6, UR6 ;  /* 0x0000000606067c36 */ /* 0x002fe20008000000 */
[----:B------:R-:W-:Y:S02]  /*02d0*/  ISETP.LT.AND P2, PT, R4, UR7, !P2 ;  /* 0x0000000704007c0c */ /* 0x000fe4000d741270 */
[----:B------:R-:W-:Y:S01]  /*02e0*/  ISETP.NE.AND P1, PT, R3, RZ, !P1 ;  /* 0x000000ff0300720c */ /* 0x000fe20004f25270 */
[----:B------:R-:W1:Y:S01]  /*02f0*/  LDCU UR9, c[0x0][0x3b8] ;  /* 0x00007700ff0977ac */ /* 0x000e620008000800 */
[----:B0-----:R-:W-:Y:S01]  /*0300*/  LEA.HI R7, R7, R7, RZ, 0x1 ;  /* 0x0000000707077211 */ /* 0x001fe200078f08ff */
[----:B------:R-:W0:Y:S03]  /*0310*/  LDCU.64 UR14, c[0x0][0x380] ;  /* 0x00007000ff0e77ac */ /* 0x000e260008000a00 */
[----:B------:R-:W-:Y:S01]  /*0320*/  LEA.HI.SX32 R7, R7, R2, 0x1f ;  /* 0x0000000207077211 */ /* 0x000fe200078ffaff */
[----:B--2---:R-:W-:-:S04]  /*0330*/  ULEA UR4, UR5, UR4, 0x18 ;  /* 0x0000000405047291 */ /* 0x004fc8000f8ec0ff */
[----:B------:R-:W-:Y:S01]  /*0340*/  IMAD R8, R7, R6, -R6 ;  /* 0x0000000607087224 */ /* 0x000fe200078e0a06 */
[----:B------:R-:W-:Y:S01]  /*0350*/  LEA.HI.SX32 R7, R9, R0, 0x1f ;  /* 0x0000000009077211 */ /* 0x000fe200078ffaff */
[----:B------:R-:W-:Y:S01]  /*0360*/  IMAD R9, R19, UR12, RZ ;  /* 0x0000000c13097c24 */ /* 0x000fe2000f8e02ff */
[----:B------:R-:W-:Y:S01]  /*0370*/  UIADD3 UR5, UPT, UPT, UR6, -0x1, URZ ;  /* 0xffffffff06057890 */ /* 0x000fe2000fffe0ff */
[----:B------:R-:W-:Y:S01]  /*0380*/  IMAD.U32 R21, RZ, RZ, UR4 ;  /* 0x00000004ff157e24 */ /* 0x000fe2000f8e00ff */
[----:B------:R-:W-:Y:S01]  /*0390*/  UMOV UR4, URZ ;  /* 0x000000ff00047c82 */ /* 0x000fe20008000000 */
[----:B------:R-:W-:Y:S01]  /*03a0*/  IMAD.IADD R7, R7, 0x1, R8 ;  /* 0x0000000107077824 */ /* 0x000fe200078e0208 */
[----:B------:R-:W-:Y:S02]  /*03b0*/  P2R R8, PR, RZ, 0x1 ;  /* 0x00000001ff087803 */ /* 0x000fe40000000000 */
[----:B------:R-:W-:-:S04]  /*03c0*/  IADD3 R8, P0, PT, R3, R20, RZ ;  /* 0x0000001403087210 */ /* 0x000fc80007f1e0ff */
[----:B01-34-:R-:W-:-:S09]  /*03d0*/  LEA.HI.X.SX32 R20, R20, RZ, 0x1, P0 ;  /* 0x000000ff14147211 */ /* 0x01bfd200000f0eff */
.L_x_19:
[----:B0-----:R-:W0:Y:S01]  /*03e0*/  LDC.64 R16, c[0x0][0x380] ;  /* 0x0000e000ff107b82 */ /* 0x001e220000000a00 */
[----:B------:R-:W-:-:S04]  /*03f0*/  IMAD R22, R9, UR4, RZ ;  /* 0x0000000409167c24 */ /* 0x000fc8000f8e02ff */
[----:B-12---:R-:W-:-:S03]  /*0400*/  IMAD.IADD R13, R22, 0x1, R11 ;  /* 0x00000001160d7824 */ /* 0x006fc600078e020b */
[----:B------:R-:W1:Y:S08]  /*0410*/  LDC R14, c[0x0][0x3a0] ;  /* 0x0000e800ff0e7b82 */ /* 0x000e700000000800 */
[----:B------:R-:W2:Y:S01]  /*0420*/  LDC R23, c[0x0][0x3a4] ;  /* 0x0000e900ff177b82 */ /* 0x000ea20000000800 */
[----:B0-----:R-:W-:-:S05]  /*0430*/  IMAD.WIDE R12, R13, 0x8, R16 ;  /* 0x000000080d0c7825 */ /* 0x001fca00078e0210 */
[----:B---3--:R-:W3:Y:S01]  /*0440*/  LDG.E.64 R18, desc[UR10][R12.64] ;  /* 0x0000000a0c127981 */ /* 0x008ee2000c1e1b00 */
[----:B------:R-:W-:Y:S01]  /*0450*/  ISETP.NE.AND P6, PT, R2, RZ, PT ;  /* 0x000000ff0200720c */ /* 0x000fe20003fc5270 */
[----:B------:R-:W-:Y:S01]  /*0460*/  BSSY.RECONVERGENT B0, `(.L_x_1) ;  /* 0x0000028000007945 */ /* 0x000fe20003800200 */
[----:B-1----:R-:W-:-:S04]  /*0470*/  LEA.HI R15, R14, R14, RZ, 0x1 ;  /* 0x0000000e0e0f7211 */ /* 0x002fc800078f08ff */
[C---:B------:R-:W-:Y:S02]  /*0480*/  LOP3.LUT R14, R15.reuse, 0xfffffffe, RZ, 0xc0, !PT ;  /* 0xfffffffe0f0e7812 */ /* 0x040fe400078ec0ff */
[----:B------:R-:W-:Y:S02]  /*0490*/  LEA.HI.SX32 R15, R15, R2, 0x1f ;  /* 0x000000020f0f7211 */ /* 0x000fe400078ffaff */
[----:B--2-4-:R-:W-:Y:S01]  /*04a0*/  LEA.HI R25, R23, R23, RZ, 0x1 ;  /* 0x0000001717197211 */ /* 0x014fe200078f08ff */
[----:B------:R-:W-:-:S03]  /*04b0*/  VIADD R23, R14, UR9 ;  /* 0x000000090e177c36 */ /* 0x000fc60008000000 */
[----:B------:R-:W-:Y:S01]  /*04c0*/  LEA.HI.SX32 R25, R25, R0, 0x1f ;  /* 0x0000000019197211 */ /* 0x000fe200078ffaff */
[----:B------:R-:W-:-:S04]  /*04d0*/  IMAD R23, R23, R6, RZ ;  /* 0x0000000617177224 */ /* 0x000fc800078e02ff */
[----:B------:R-:W-:Y:S01]  /*04e0*/  IMAD R15, R15, R6, R25 ;  /* 0x000000060f0f7224 */ /* 0x000fe200078e0219 */
[----:B------:R-:W-:Y:S01]  /*04f0*/  SHF.R.S32.HI R25, RZ, 0x1f, R22 ;  /* 0x0000001fff197819 */ /* 0x000fe20000011416 */
[----:B------:R-:W-:-:S04]  /*0500*/  IMAD R24, R23, UR4, RZ ;  /* 0x0000000417187c24 */ /* 0x000fc8000f8e02ff */
[----:B------:R-:W-:Y:S01]  /*0510*/  IMAD.IADD R14, R15, 0x1, R24 ;  /* 0x000000010f0e7824 */ /* 0x000fe200078e0218 */
[----:B------:R-:W-:-:S03]  /*0520*/  IADD3 R15, P5, PT, R3, R10, RZ ;  /* 0x0000000a030f7210 */ /* 0x000fc60007fbe0ff */
[----:B------:R-:W-:Y:S01]  /*0530*/  IMAD R23, R14, 0x8, R21 ;  /* 0x000000080e177824 */ /* 0x000fe200078e0215 */
[----:B------:R-:W-:Y:S02]  /*0540*/  IADD3 R15, P0, PT, R22, R15, RZ ;  /* 0x0000000f160f7210 */ /* 0x000fe40007f1e0ff */
[----:B------:R-:W-:-:S05]  /*0550*/  LEA.HI.X.SX32 R26, R10, RZ, 0x1, P5 ;  /* 0x000000ff0a1a7211 */ /* 0x000fca00028f0eff */
[----:B------:R-:W-:Y:S01]  /*0560*/  IMAD.X R26, R25, 0x1, R26, P0 ;  /* 0x00000001191a7824 */ /* 0x000fe200000e061a */
[----:B------:R-:W-:-:S04]  /*0570*/  LEA R14, P0, R15, UR14, 0x3 ;  /* 0x0000000e0f0e7c11 */ /* 0x000fc8000f8018ff */
[----:B------:R-:W-:Y:S01]  /*0580*/  LEA.HI.X R15, R15, UR15, R26, 0x3, P0 ;  /* 0x0000000f0f0f7c11 */ /* 0x000fe200080f1c1a */
[----:B---3--:R0:W-:Y:S01]  /*0590*/  STS.64 [R23], R18 ;  /* 0x0000001217007388 */ /* 0x0081e20000000a00 */
[----:B------:R-:W-:Y:S07]  /*05a0*/  @P6 BRA `(.L_x_2) ;  /* 0x00000000004c6947 */ /* 0x000fee0003800000 */
[----:B------:R-:W-:-:S13]  /*05b0*/  ISETP.GE.AND P0, PT, R4, 0x1, PT ;  /* 0x000000010400780c */ /* 0x000fda0003f06270 */
[----:B0-----:R-:W-:-:S05]  /*05c0*/  @P0 IADD3 R19, PT, PT, R22, R10, R3 ;  /* 0x0000000a16130210 */ /* 0x001fca0007ffe003 */
[----:B------:R-:W-:-:S06]  /*05d0*/  @P0 IMAD.WIDE R16, R19, 0x8, R16 ;  /* 0x0000000813100825 */ /* 0x000fcc00078e0210 */
[----:B------:R-:W2:Y:S01]  /*05e0*/  @P0 LDG.E.64 R16, desc[UR10][R16.64] ;  /* 0x0000000a10100981 */ /* 0x000ea2000c1e1b00 */
[----:B------:R-:W0:Y:S01]  /*05f0*/  S2UR UR7, SR_CgaCtaId ;  /* 0x00000000000779c3 */ /* 0x000e220000008800 */
[----:B------:R-:W-:Y:S01]  /*0600*/  UMOV UR6, 0x400 ;  /* 0x0000040000067882 */ /* 0x000fe20000000000 */
[----:B------:R-:W-:Y:S01]  /*0610*/  IMAD.IADD R18, R7, 0x1, R24 ;  /* 0x0000000107127824 */ /* 0x000fe200078e0218 */
[----:B0-----:R-:W-:-:S06]  /*0620*/  ULEA UR6, UR7, UR6, 0x18 ;  /* 0x0000000607067291 */ /* 0x001fcc000f8ec0ff */
[----:B------:R-:W-:-:S04]  /*0630*/  IMAD.U32 R21, RZ, RZ, UR6 ;  /* 0x00000006ff157e24 */ /* 0x000fc8000f8e00ff */
[----:B------:R-:W-:-:S05]  /*0640*/  IMAD R19, R18, 0x8, R21 ;  /* 0x0000000812137824 */ /* 0x000fca00078e0215 */
[----:B--2---:R1:W-:Y:S04]  /*0650*/  @P0 STS.64 [R19], R16 ;  /* 0x0000001013000388 */ /* 0x0043e80000000a00 */
[----:B------:R1:W-:Y:S01]  /*0660*/  @!P0 STS.64 [R19], RZ ;  /* 0x000000ff13008388 */ /* 0x0003e20000000a00 */
[----:B------:R-:W-:-:S13]  /*0670*/  ISETP.NE.AND P0, PT, R0, RZ, PT ;  /* 0x000000ff0000720c */ /* 0x000fda0003f05270 */
[----:B-1----:R-:W-:Y:S05]  /*0680*/  @P0 BRA `(.L_x_2) ;  /* 0x0000000000140947 */ /* 0x002fea0003800000 */
[----:B------:R-:W-:Y:S05]  /*0690*/  @!P4 BRA `(.L_x_3) ;  /* 0x00000000000cc947 */ /* 0x000fea0003800000 */
[----:B------:R-:W2:Y:S04]  /*06a0*/  LDG.E.64 R16, desc[UR10][R14.64+-0x8] ;  /* 0xfffff80a0e107981 */ /* 0x000ea8000c1e1b00 */
[----:B--2---:R1:W-:Y:S01]  /*06b0*/  STS.64 [R19+-0x8], R16 ;  /* 0xfffff81013007388 */ /* 0x0043e20000000a00 */
[----:B------:R-:W-:Y:S05]  /*06c0*/  BRA `(.L_x_2) ;  /* 0x0000000000047947 */ /* 0x000fea0003800000 */
.L_x_3:
[----:B------:R2:W-:Y:S02]  /*06d0*/  STS.64 [R19+-0x8], RZ ;  /* 0xfffff8ff13007388 */ /* 0x0005e40000000a00 */
.L_x_2:
[----:B------:R-:W-:Y:S05]  /*06e0*/  BSYNC.RECONVERGENT B0 ;  /* 0x0000000000007941 */ /* 0x000fea0003800200 */
.L_x_1:
[----:B-1----:R-:W-:Y:S01]  /*06f0*/  IADD3 R17, P0, PT, R22, R8, RZ ;  /* 0x0000000816117210 */ /* 0x002fe20007f1e0ff */
[----:B------:R-:W-:Y:S03]  /*0700*/  BSSY.RECONVERGENT B0, `(.L_x_4) ;  /* 0x000001a000007945 */ /* 0x000fe60003800200 */
[----:B------:R-:W-:Y:S01]  /*0710*/  LEA R16, P5, R17, UR14, 0x3 ;  /* 0x0000000e11107c11 */ /* 0x000fe2000f8a18ff */
[----:B0-----:R-:W-:Y:S01]  /*0720*/  IMAD.X R18, R25, 0x1, R20, P0 ;  /* 0x0000000119127824 */ /* 0x001fe200000e0614 */
[----:B------:R-:W-:-:S04]  /*0730*/  ISETP.NE.AND P0, PT, R0, UR5, PT ;  /* 0x0000000500007c0c */ /* 0x000fc8000bf05270 */
[----:B------:R-:W-:-:S09]  /*0740*/  LEA.HI.X R17, R17, UR15, R18, 0x3, P5 ;  /* 0x0000000f11117c11 */ /* 0x000fd2000a8f1c12 */
[----:B------:R-:W-:Y:S05]  /*0750*/  @P0 BRA `(.L_x_5) ;  /* 0x0000000000500947 */ /* 0x000fea0003800000 */
[----:B--2---:R-:W2:Y:S04]  /*0760*/  LDG.E.64 R18, desc[UR10][R16.64+0x8] ;  /* 0x0000080a10127981 */ /* 0x004ea8000c1e1b00 */
[----:B--2---:R0:W-:Y:S01]  /*0770*/  STS.64 [R23+0x8], R18 ;  /* 0x0000081217007388 */ /* 0x0041e20000000a00 */
[----:B------:R-:W-:Y:S05]  /*0780*/  @P6 BRA `(.L_x_5) ;  /* 0x0000000000446947 */ /* 0x000fea0003800000 */
[----:B------:R-:W-:Y:S05]  /*0790*/  @!P3 BRA `(.L_x_6) ;  /* 0x000000000024b947 */ /* 0x000fea0003800000 */
[----:B------:R-:W2:Y:S01]  /*07a0*/  LDG.E.64 R14, desc[UR10][R14.64+0x8] ;  /* 0x0000080a0e0e7981 */ /* 0x000ea2000c1e1b00 */
[----:B------:R-:W1:Y:S01]  /*07b0*/  S2UR UR7, SR_CgaCtaId ;  /* 0x00000000000779c3 */ /* 0x000e620000008800 */
[----:B------:R-:W-:Y:S01]  /*07c0*/  UMOV UR6, 0x400 ;  /* 0x0000040000067882 */ /* 0x000fe20000000000 */
[----:B------:R-:W-:Y:S01]  /*07d0*/  IMAD.IADD R24, R7, 0x1, R24 ;  /* 0x0000000107187824 */ /* 0x000fe200078e0218 */
[----:B-1----:R-:W-:-:S06]  /*07e0*/  ULEA UR6, UR7, UR6, 0x18 ;  /* 0x0000000607067291 */ /* 0x002fcc000f8ec0ff */
[----:B------:R-:W-:-:S04]  /*07f0*/  IMAD.U32 R21, RZ, RZ, UR6 ;  /* 0x00000006ff157e24 */ /* 0x000fc8000f8e00ff */
[----:B0-----:R-:W-:-:S05]  /*0800*/  IMAD R19, R24, 0x8, R21 ;  /* 0x0000000818137824 */ /* 0x001fca00078e0215 */
[----:B--2---:R1:W-:Y:S01]  /*0810*/  STS.64 [R19+0x8], R14 ;  /* 0x0000080e13007388 */ /* 0x0043e20000000a00 */
[----:B------:R-:W-:Y:S05]  /*0820*/  BRA `(.L_x_5) ;  /* 0x00000000001c7947 */ /* 0x000fea0003800000 */
.L_x_6:
[----:B------:R-:W1:Y:S01]  /*0830*/  S2UR UR7, SR_CgaCtaId ;  /* 0x00000000000779c3 */ /* 0x000e620000008800 */
[----:B------:R-:W-:Y:S01]  /*0840*/  UMOV UR6, 0x400 ;  /* 0x0000040000067882 */ /* 0x000fe20000000000 */
[----:B------:R-:W-:Y:S01]  /*0850*/  IMAD.IADD R24, R7, 0x1, R24 ;  /* 0x0000000107187824 */ /* 0x000fe200078e0218 */
[----:B-1----:R-:W-:-:S06]  /*0860*/  ULEA UR6, UR7, UR6, 0x18 ;  /* 0x0000000607067291 */ /* 0x002fcc000f8ec0ff */
[----:B------:R-:W-:-:S04]  /*0870*/  IMAD.U32 R21, RZ, RZ, UR6 ;  /* 0x00000006ff157e24 */ /* 0x000fc8000f8e00ff */
[----:B------:R-:W-:-:S05]  /*0880*/  IMAD R24, R24, 0x8, R21 ;  /* 0x0000000818187824 */ /* 0x000fca00078e0215 */
[----:B------:R3:W-:Y:S02]  /*0890*/  STS.64 [R24+0x8], RZ ;  /* 0x000008ff18007388 */ /* 0x0007e40000000a00 */
.L_x_5:
[----:B------:R-:W-:Y:S05]  /*08a0*/  BSYNC.RECONVERGENT B0 ;  /* 0x0000000000007941 */ /* 0x000fea0003800200 */
.L_x_4:
[----:B012---:R-:W0:Y:S01]  /*08b0*/  LDC R19, c[0x0][0x38c] ;  /* 0x0000e300ff137b82 */ /* 0x007e220000000800 */
[----:B------:R-:W-:Y:S01]  /*08c0*/  BSSY.RECONVERGENT B0, `(.L_x_7) ;  /* 0x000001a000007945 */ /* 0x000fe20003800200 */
[----:B0-----:R-:W-:-:S05]  /*08d0*/  IMAD R14, R19, 0x2, R10 ;  /* 0x00000002130e7824 */ /* 0x001fca00078e020a */
[--C-:B------:R-:W-:Y:S02]  /*08e0*/  SHF.R.S32.HI R18, RZ, 0x1f, R14.reuse ;  /* 0x0000001fff127819 */ /* 0x100fe4000001140e */
[----:B------:R-:W-:-:S04]  /*08f0*/  IADD3 R22, P5, P6, R22, R3, R14 ;  /* 0x0000000316167210 */ /* 0x000fc80007ebe00e */
[----:B------:R-:W-:Y:S02]  /*0900*/  IADD3.X R25, PT, PT, R25, RZ, R18, P5, P6 ;  /* 0x000000ff19197210 */ /* 0x000fe40002fec412 */
[----:B------:R-:W-:-:S04]  /*0910*/  LEA R14, P5, R22, UR14, 0x3 ;  /* 0x0000000e160e7c11 */ /* 0x000fc8000f8a18ff */
[----:B------:R-:W-:Y:S02]  /*0920*/  LEA.HI.X R15, R22, UR15, R25, 0x3, P5 ;  /* 0x0000000f160f7c11 */ /* 0x000fe4000a8f1c19 */
[----:B------:R-:W-:-:S13]  /*0930*/  ISETP.NE.AND P5, PT, R2, UR5, PT ;  /* 0x0000000502007c0c */ /* 0x000fda000bfa5270 */
[----:B------:R-:W-:Y:S05]  /*0940*/  @P5 BRA `(.L_x_8) ;  /* 0x0000000000445947 */ /* 0x000fea0003800000 */
[----:B------:R-:W-:Y:S01]  /*0950*/  UIADD3 UR6, UPT, UPT, UR13, -0x1, URZ ;  /* 0xffffffff0d067890 */ /* 0x000fe2000fffe0ff */
[----:B------:R-:W-:Y:S01]  /*0960*/  BSSY.RECONVERGENT B1, `(.L_x_9) ;  /* 0x0000009000017945 */ /* 0x000fe20003800200 */
[----:B------:R-:W-:-:S04]  /*0970*/  IMAD R25, R6, 0x8, R23 ;  /* 0x0000000806197824 */ /* 0x000fc800078e0217 */
[----:B------:R-:W-:-:S13]  /*0980*/  ISETP.GE.AND P6, PT, R4, UR6, PT ;  /* 0x0000000604007c0c */ /* 0x000fda000bfc6270 */
[----:B------:R-:W-:Y:S05]  /*0990*/  @P6 BRA `(.L_x_10) ;  /* 0x0000000000106947 */ /* 0x000fea0003800000 */
[----:B------:R-:W-:-:S06]  /*09a0*/  IMAD.WIDE R12, R19, 0x8, R12 ;  /* 0x00000008130c7825 */ /* 0x000fcc00078e020c */
[----:B------:R-:W2:Y:S04]  /*09b0*/  LDG.E.64 R12, desc[UR10][R12.64] ;  /* 0x0000000a0c0c7981 */ /* 0x000ea8000c1e1b00 */
[----:B--2---:R1:W-:Y:S01]  /*09c0*/  STS.64 [R25], R12 ;  /* 0x0000000c19007388 */ /* 0x0043e20000000a00 */
[----:B------:R-:W-:Y:S05]  /*09d0*/  BRA `(.L_x_11) ;  /* 0x0000000000047947 */ /* 0x000fea0003800000 */
.L_x_10:
[----:B------:R0:W-:Y:S02]  /*09e0*/  STS.64 [R25], RZ ;  /* 0x000000ff19007388 */ /* 0x0001e40000000a00 */
.L_x_11:
[----:B------:R-:W-:Y:S05]  /*09f0*/  BSYNC.RECONVERGENT B1 ;  /* 0x0000000000017941 */ /* 0x000fea0003800200 */
.L_x_9:
[----:B------:R-:W-:Y:S05]  /*0a00*/  @P0 BRA `(.L_x_8) ;  /* 0x0000000000140947 */ /* 0x000fea0003800000 */
[----:B------:R-:W-:Y:S05]  /*0a10*/  @!P2 BRA `(.L_x_12) ;  /* 0x00000000000ca947 */ /* 0x000fea0003800000 */
[----:B-1----:R-:W2:Y:S04]  /*0a20*/  LDG.E.64 R12, desc[UR10][R14.64+0x8] ;  /* 0x0000080a0e0c7981 */ /* 0x002ea8000c1e1b00 */
[----:B--2---:R2:W-:Y:S01]  /*0a30*/  STS.64 [R25+0x8], R12 ;  /* 0x0000080c19007388 */ /* 0x0045e20000000a00 */
[----:B------:R-:W-:Y:S05]  /*0a40*/  BRA `(.L_x_8) ;  /* 0x0000000000047947 */ /* 0x000fea0003800000 */
.L_x_12:
[----:B------:R4:W-:Y:S02]  /*0a50*/  STS.64 [R25+0x8], RZ ;  /* 0x000008ff19007388 */ /* 0x0009e40000000a00 */
.L_x_8:
[----:B------:R-:W-:Y:S05]  /*0a60*/  BSYNC.RECONVERGENT B0 ;  /* 0x0000000000007941 */ /* 0x000fea0003800200 */
.L_x_7:
[----:B------:R-:W-:Y:S01]  /*0a70*/  ISETP.NE.AND P0, PT, R0, RZ, PT ;  /* 0x000000ff0000720c */ /* 0x000fe20003f05270 */
[----:B------:R-:W-:-:S12]  /*0a80*/  BSSY.RECONVERGENT B0, `(.L_x_13) ;  /* 0x0000012000007945 */ /* 0x000fd80003800200 */
[----:B------:R-:W-:Y:S05]  /*0a90*/  @P0 BRA `(.L_x_14) ;  /* 0x0000000000400947 */ /* 0x000fea0003800000 */
[----:B------:R-:W-:Y:S01]  /*0aa0*/  ISETP.NE.AND P0, PT, R3, RZ, PT ;  /* 0x000000ff0300720c */ /* 0x000fe20003f05270 */
[----:B------:R-:W-:-:S12]  /*0ab0*/  BSSY.RECONVERGENT B1, `(.L_x_15) ;  /* 0x0000006000017945 */ /* 0x000fd80003800200 */
[----:B------:R-:W-:Y:S05]  /*0ac0*/  @!P0 BRA `(.L_x_16) ;  /* 0x00000000000c8947 */ /* 0x000fea0003800000 */
[----:B------:R-:W5:Y:S04]  /*0ad0*/  LDG.E.64 R16, desc[UR10][R16.64+-0x8] ;  /* 0xfffff80a10107981 */ /* 0x000f68000c1e1b00 */
[----:B-----5:R0:W-:Y:S01]  /*0ae0*/  STS.64 [R23+-0x8], R16 ;  /* 0xfffff81017007388 */ /* 0x0201e20000000a00 */
[----:B------:R-:W-:Y:S05]  /*0af0*/  BRA `(.L_x_17) ;  /* 0x0000000000047947 */ /* 0x000fea0003800000 */
.L_x_16:
[----:B------:R0:W-:Y:S02]  /*0b00*/  STS.64 [R23+-0x8], RZ ;  /* 0xfffff8ff17007388 */ /* 0x0001e40000000a00 */
.L_x_17:
[----:B------:R-:W-:Y:S05]  /*0b10*/  BSYNC.RECONVERGENT B1 ;  /* 0x0000000000017941 */ /* 0x000fea0003800200 */
.L_x_15:
[----:B------:R-:W-:Y:S05]  /*0b20*/  @P5 BRA `(.L_x_14) ;  /* 0x00000000001c5947 */ /* 0x000fea0003800000 */
[----:B------:R-:W-:Y:S05]  /*0b30*/  @!P1 BRA `(.L_x_18) ;  /* 0x0000000000109947 */ /* 0x000fea0003800000 */
[----:B------:R-:W5:Y:S01]  /*0b40*/  LDG.E.64 R14, desc[UR10][R14.64+-0x8] ;  /* 0xfffff80a0e0e7981 */ /* 0x000f62000c1e1b00 */
[----:B0-----:R-:W-:-:S05]  /*0b50*/  IMAD R23, R6, 0x8, R23 ;  /* 0x0000000806177824 */ /* 0x001fca00078e0217 */
[----:B-----5:R0:W-:Y:S01]  /*0b60*/  STS.64 [R23+-0x8], R14 ;  /* 0xfffff80e17007388 */ /* 0x0201e20000000a00 */
[----:B------:R-:W-:Y:S05]  /*0b70*/  BRA `(.L_x_14) ;  /* 0x0000000000087947 */ /* 0x000fea0003800000 */
.L_x_18:
[----:B0-----:R-:W-:-:S05]  /*0b80*/  IMAD R23, R6, 0x8, R23 ;  /* 0x0000000806177824 */ /* 0x001fca00078e0217 */
[----:B------:R0:W-:Y:S02]  /*0b90*/  STS.64 [R23+-0x8], RZ ;  /* 0xfffff8ff17007388 */ /* 0x0001e40000000a00 */
.L_x_14:
[----:B------:R-:W-:Y:S05]  /*0ba0*/  BSYNC.RECONVERGENT B0 ;  /* 0x0000000000007941 */ /* 0x000fea0003800200 */
.L_x_13:
[----:B------:R-:W-:Y:S01]  /*0bb0*/  UIADD3 UR4, UPT, UPT, UR4, 0x1, URZ ;  /* 0x0000000104047890 */ /* 0x000fe2000fffe0ff */
[----:B------:R-:W-:-:S03]  /*0bc0*/  UMOV UR6, UR8 ;  /* 0x0000000800067c82 */ /* 0x000fc60008000000 */
[----:B------:R-:W-:-:S09]  /*0bd0*/  UISETP.NE.AND UP0, UPT, UR4, UR6, UPT ;  /* 0x000000060400728c */ /* 0x000fd2000bf05270 */
[----:B------:R-:W-:Y:S05]  /*0be0*/  BRA.U UP0, `(.L_x_19) ;  /* 0xfffffff500fc7547 */ /* 0x000fea000b83ffff */
.L_x_0:
[----:B------:R-:W5:Y:S01]  /*0bf0*/  LDCU.64 UR8, c[0x0][0x3a0] ;  /* 0x00007400ff0877ac */ /* 0x000f620008000a00 */
[----:B------:R-:W-:Y:S01]  /*0c00*/  CS2R R6, SRZ ;  /* 0x0000000000067805 */ /* 0x000fe2000001ff00 */
[----:B------:R-:W0:Y:S01]  /*0c10*/  LDCU UR7, c[0x0][0x388] ;  /* 0x00007100ff0777ac */ /* 0x000e220008000800 */
[----:B-----5:R-:W-:Y:S02]  /*0c20*/  UISETP.LT.AND UP0, UPT, UR9, UR8, UPT ;  /* 0x000000080900728c */ /* 0x020fe4000bf01270 */
[----:B------:R-:W-:Y:S02]  /*0c30*/  ULEA.HI UR4, UR9, UR9, URZ, 0x1 ;  /* 0x0000000909047291 */ /* 0x000fe4000f8f08ff */
[----:B------:R-:W-:Y:S01]  /*0c40*/  USEL UR5, UR9, UR8, UP0 ;  /* 0x0000000809057287 */ /* 0x000fe20008000000 */
[----:B0-----:R-:W-:Y:S01]  /*0c50*/  IMAD R0, R5, UR7, R4 ;  /* 0x0000000705007c24 */ /* 0x001fe2000f8e0204 */
[----:B------:R-:W-:Y:S02]  /*0c60*/  USHF.R.S32.HI UR4, URZ, 0x1, UR4 ;  /* 0x00000001ff047899 */ /* 0x000fe40008011404 */
[----:B------:R-:W-:Y:S01]  /*0c70*/  UISETP.GE.AND UP0, UPT, UR5, 0x1, UPT ;  /* 0x000000010500788c */ /* 0x000fe2000bf06270 */
[----:B------:R-:W-:-:S03]  /*0c80*/  IMAD R19, R0, R19, R3 ;  /* 0x0000001300137224 */ /* 0x000fc600078e0203 */
[----:B------:R-:W-:Y:S01]  /*0c90*/  UISETP.LT.OR UP0, UPT, UR6, 0x1, !UP0 ;  /* 0x000000010600788c */ /* 0x000fe2000c701670 */
[----:B------:R-:W-:Y:S01]  /*0ca0*/  VIADD R3, R3, -UR4 ;  /* 0x8000000403037c36 */ /* 0x000fe20008000000 */
[----:B------:R-:W-:Y:S07]  /*0cb0*/  BAR.SYNC.DEFER_BLOCKING 0x0 ;  /* 0x0000000000007b1d */ /* 0x000fee0000010000 */
[----:B------:R-:W-:Y:S05]  /*0cc0*/  BRA.U UP0, `(.L_x_20) ;  /* 0x0000000900fc7547 */ /* 0x000fea000b800000 */
[----:B------:R-:W-:Y:S01]  /*0cd0*/  ULEA.HI UR4, UR8, UR8, URZ, 0x1 ;  /* 0x0000000808047291 */ /* 0x000fe2000f8f08ff */
[----:B------:R-:W-:Y:S01]  /*0ce0*/  CS2R R6, SRZ ;  /* 0x0000000000067805 */ /* 0x000fe2000001ff00 */
[----:B------:R-:W-:Y:S02]  /*0cf0*/  ULOP3.LUT UR12, UR9, 0x7, URZ, 0xc0, !UPT ;  /* 0x00000007090c7892 */ /* 0x000fe4000f8ec0ff */
[----:B------:R-:W-:Y:S02]  /*0d00*/  USHF.R.S32.HI UR4, URZ, 0x1, UR4 ;  /* 0x00000001ff047899 */ /* 0x000fe40008011404 */
[----:B------:R-:W-:Y:S02]  /*0d10*/  UIADD3 UR5, UPT, UPT, UR12, -0x1, URZ ;  /* 0xffffffff0c057890 */ /* 0x000fe4000fffe0ff */
[----:B------:R-:W-:Y:S02]  /*0d20*/  ULOP3.LUT UR13, UR9, 0x3, URZ, 0xc0, !UPT ;  /* 0x00000003090d7892 */ /* 0x000fe4000f8ec0ff */
[----:B------:R-:W-:Y:S01]  /*0d30*/  VIADD R4, R4, -UR4 ;  /* 0x8000000404047c36 */ /* 0x000fe20008000000 */
[----:B------:R-:W-:-:S02]  /*0d40*/  ULOP3.LUT UR7, UR9, 0x7ffffff8, URZ, 0xc0, !UPT ;  /* 0x7ffffff809077892 */ /* 0x000fc4000f8ec0ff */
[----:B------:R-:W-:Y:S01]  /*0d50*/  UISETP.GE.U32.AND UP0, UPT, UR5, 0x3, UPT ;  /* 0x000000030500788c */ /* 0x000fe2000bf06070 */
[----:B------:R-:W-:-:S10]  /*0d60*/  UMOV UR4, URZ ;  /* 0x000000ff00047c82 */ /* 0x000fd40008000000 */
.L_x_28:
[----:B------:R-:W0:Y:S01]  /*0d70*/  LDC R2, c[0x0][0x390] ;  /* 0x0000e400ff027b82 */ /* 0x000e220000000800 */
[----:B------:R-:W-:Y:S01]  /*0d80*/  UMOV UR8, UR4 ;  /* 0x0000000400087c82 */ /* 0x000fe20008000000 */
[----:B------:R-:W-:-:S06]  /*0d90*/  UMOV UR5, URZ ;  /* 0x000000ff00057c82 */ /* 0x000fcc0008000000 */
[----:B------:R-:W5:Y:S01]  /*0da0*/  LDC R9, c[0x0][0x3a0] ;  /* 0x0000e800ff097b82 */ /* 0x000f620000000800 */
[----:B0-----:R-:W-:Y:S01]  /*0db0*/  IMAD R0, R5, R2, UR4 ;  /* 0x0000000405007e24 */ /* 0x001fe2000f8e0202 */
[----:B------:R-:W-:-:S06]  /*0dc0*/  UIADD3 UR4, UPT, UPT, UR4, 0x1, URZ ;  /* 0x0000000104047890 */ /* 0x000fcc000fffe0ff */
[----:B------:R-:W-:Y:S01]  /*0dd0*/  ISETP.NE.AND P5, PT, R2, UR4, PT ;  /* 0x0000000402007c0c */ /* 0x000fe2000bfa5270 */
[----:B-----5:R-:W-:-:S12]  /*0de0*/  IMAD R0, R0, R9, R9 ;  /* 0x0000000900007224 */ /* 0x020fd800078e0209 */
.L_x_27:
[----:B------:R-:W0:Y:S01]  /*0df0*/  LDC.64 R10, c[0x0][0x3a0] ;  /* 0x0000e800ff0a7b82 */ /* 0x000e220000000a00 */
[----:B------:R-:W-:Y:S02]  /*0e00*/  ULOP3.LUT UR6, URZ, UR5, URZ, 0x33, !UPT ;  /* 0x00000005ff067292 */ /* 0x000fe4000f8e33ff */
[----:B------:R-:W-:Y:S01]  /*0e10*/  VIADD R18, R4, UR5 ;  /* 0x0000000504127c36 */ /* 0x000fe20008000000 */
[----:B------:R-:W-:-:S03]  /*0e20*/  UIADD3 UR5, UPT, UPT, UR5, 0x1, URZ ;  /* 0x0000000105057890 */ /* 0x000fc6000fffe0ff */
[----:B------:R-:W-:Y:S01]  /*0e30*/  VIADD R2, R0, UR6 ;  /* 0x0000000600027c36 */ /* 0x000fe20008000000 */
[----:B------:R-:W5:Y:S01]  /*0e40*/  LDC R9, c[0x0][0x388] ;  /* 0x0000e200ff097b82 */ /* 0x000f620000000800 */
[----:B------:R-:W-:Y:S01]  /*0e50*/  UMOV UR6, URZ ;  /* 0x000000ff00067c82 */ /* 0x000fe20008000000 */
[----:B0-----:R-:W-:Y:S01]  /*0e60*/  ISETP.GE.U32.AND P1, PT, R11, 0x8, PT ;  /* 0x000000080b00780c */ /* 0x001fe20003f26070 */
[----:B------:R-:W-:Y:S01]  /*0e70*/  IMAD R2, R2, R11, R11 ;  /* 0x0000000b02027224 */ /* 0x000fe200078e020b */
[----:B------:R-:W-:Y:S02]  /*0e80*/  ISETP.NE.AND P6, PT, R10, UR5, PT ;  /* 0x000000050a007c0c */ /* 0x000fe4000bfc5270 */
[----:B-----5:R-:W-:-:S04]  /*0e90*/  ISETP.GE.AND P0, PT, R18, R9, PT ;  /* 0x000000091200720c */ /* 0x020fc80003f06270 */
[----:B------:R-:W-:Y:S01]  /*0ea0*/  ISETP.GT.AND P0, PT, R18, -0x1, !P0 ;  /* 0xffffffff1200780c */ /* 0x000fe20004704270 */
[----:B------:R-:W-:-:S04]  /*0eb0*/  IMAD R18, R9, UR8, R18 ;  /* 0x0000000809127c24 */ /* 0x000fc8000f8e0212 */
[----:B------:R-:W-:Y:S08]  /*0ec0*/  @!P1 BRA `(.L_x_21) ;  /* 0x0000000400149947 */ /* 0x000ff00003800000 */
[----:B------:R-:W0:Y:S01]  /*0ed0*/  LDCU UR14, c[0x0][0x38c] ;  /* 0x00007180ff0e77ac */ /* 0x000e220008000800 */
[----:B------:R-:W-:-:S05]  /*0ee0*/  UMOV UR6, URZ ;  /* 0x000000ff00067c82 */ /* 0x000fca0008000000 */
.L_x_22:
[----:B------:R-:W5:Y:S01]  /*0ef0*/  LDC.64 R10, c[0x0][0x380] ;  /* 0x0000e000ff0a7b82 */ /* 0x000f620000000a00 */
[----:B------:R-:W-:Y:S01]  /*0f00*/  VIADD R27, R3, UR6 ;  /* 0x00000006031b7c36 */ /* 0x000fe20008000000 */
[----:B------:R-:W-:-:S03]  /*0f10*/  ULOP3.LUT UR9, URZ, UR6, URZ, 0x33, !UPT ;  /* 0x00000006ff097292 */ /* 0x000fc6000f8e33ff */
[----:B012---:R-:W-:Y:S01]  /*0f20*/  IMAD R13, R18, UR14, R27 ;  /* 0x0000000e120d7c24 */ /* 0x007fe2000f8e021b */
[C---:B------:R-:W-:Y:S02]  /*0f30*/  ISETP.GE.AND P1, PT, R27.reuse, UR14, PT ;  /* 0x0000000e1b007c0c */ /* 0x040fe4000bf26270 */
[----:B------:R-:W0:Y:S01]  /*0f40*/  LDC.64 R8, c[0x0][0x398] ;  /* 0x0000e600ff087b82 */ /* 0x000e220000000a00 */
[----:B------:R-:W-:Y:S01]  /*0f50*/  VIADD R15, R2, UR9 ;  /* 0x00000009020f7c36 */ /* 0x000fe20008000000 */
[----:B------:R-:W-:-:S04]  /*0f60*/  ISETP.GT.AND P1, PT, R27, -0x1, !P1 ;  /* 0xffffffff1b00780c */ /* 0x000fc80004f24270 */
[----:B------:R-:W-:Y:S01]  /*0f70*/  PLOP3.LUT P1, PT, P1, P0, PT, 0x80, 0x8 ;  /* 0x000000000008781c */ /* 0x000fe20000f21070 */
[----:B-----5:R-:W-:-:S04]  /*0f80*/  IMAD.WIDE R10, R13, 0x8, R10 ;  /* 0x000000080d0a7825 */ /* 0x020fc800078e020a */
[----:B0-----:R-:W-:-:S08]  /*0f90*/  IMAD.WIDE R8, R15, 0x8, R8 ;  /* 0x000000080f087825 */ /* 0x001fd000078e0208 */
[----:B------:R-:W2:Y:S04]  /*0fa0*/  @P1 LDG.E.64 R14, desc[UR10][R10.64] ;  /* 0x0000000a0a0e1981 */ /* 0x000ea8000c1e1b00 */
[----:B------:R-:W2:Y:S01]  /*0fb0*/  @P1 LDG.E.64 R12, desc[UR10][R8.64] ;  /* 0x0000000a080c1981 */ /* 0x000ea2000c1e1b00 */
[----:B------:R-:W-:-:S05]  /*0fc0*/  VIADD R16, R27, 0x1 ;  /* 0x000000011b107836 */ /* 0x000fca0000000000 */
[----:B------:R-:W-:-:S04]  /*0fd0*/  ISETP.GE.AND P4, PT, R16, UR14, PT ;  /* 0x0000000e10007c0c */ /* 0x000fc8000bf86270 */
[----:B------:R-:W-:Y:S01]  /*0fe0*/  ISETP.GT.AND P4, PT, R16, -0x1, !P4 ;  /* 0xffffffff1000780c */ /* 0x000fe20006784270 */
[----:B------:R-:W-:-:S03]  /*0ff0*/  VIADD R16, R27, 0x2 ;  /* 0x000000021b107836 */ /* 0x000fc60000000000 */
[----:B------:R-:W-:Y:S02]  /*1000*/  PLOP3.LUT P4, PT, P4, P0, PT, 0x80, 0x8 ;  /* 0x000000000008781c */ /* 0x000fe40002781070 */
[----:B------:R-:W-:-:S04]  /*1010*/  ISETP.GE.AND P3, PT, R16, UR14, PT ;  /* 0x0000000e10007c0c */ /* 0x000fc8000bf66270 */
[----:B------:R-:W-:Y:S01]  /*1020*/  ISETP.GT.AND P3, PT, R16, -0x1, !P3 ;  /* 0xffffffff1000780c */ /* 0x000fe20005f64270 */
[----:B------:R-:W-:-:S06]  /*1030*/  VIADD R16, R27, 0x3 ;  /* 0x000000031b107836 */ /* 0x000fcc0000000000 */
[----:B---34-:R-:W3:Y:S04]  /*1040*/  @P4 LDG.E.64 R24, desc[UR10][R10.64+0x8] ;  /* 0x0000080a0a184981 */ /* 0x018ee8000c1e1b00 */
[----:B------:R-:W3:Y:S01]  /*1050*/  @P4 LDG.E.64 R22, desc[UR10][R8.64+-0x8] ;  /* 0xfffff80a08164981 */ /* 0x000ee2000c1e1b00 */
[C---:B------:R-:W-:Y:S02]  /*1060*/  ISETP.GE.AND P2, PT, R16.reuse, UR14, PT ;  /* 0x0000000e10007c0c */ /* 0x040fe4000bf46270 */
[----:B------:R-:W-:Y:S02]  /*1070*/  PLOP3.LUT P3, PT, P3, P0, PT, 0x80, 0x8 ;  /* 0x000000000008781c */ /* 0x000fe40001f61070 */
[----:B------:R-:W-:-:S04]  /*1080*/  ISETP.GT.AND P2, PT, R16, -0x1, !P2 ;  /* 0xffffffff1000780c */ /* 0x000fc80005744270 */
[----:B------:R-:W-:-:S13]  /*1090*/  PLOP3.LUT P2, PT, P2, P0, PT, 0x80, 0x8 ;  /* 0x000000000008781c */ /* 0x000fda0001741070 */
[----:B------:R-:W4:Y:S04]  /*10a0*/  @P2 LDG.E.64 R16, desc[UR10][R10.64+0x18] ;  /* 0x0000180a0a102981 */ /* 0x000f28000c1e1b00 */
[----:B------:R-:W4:Y:S01]  /*10b0*/  @P2 LDG.E.64 R20, desc[UR10][R8.64+-0x18] ;  /* 0xffffe80a08142981 */ /* 0x000f22000c1e1b00 */
[----:B--2---:R-:W-:-:S03]  /*10c0*/  @P1 DFMA R6, R14, R12, R6 ;  /* 0x0000000c0e06122b */ /* 0x004fc60000000006 */
[----:B------:R-:W2:Y:S04]  /*10d0*/  @P3 LDG.E.64 R12, desc[UR10][R10.64+0x10] ;  /* 0x0000100a0a0c3981 */ /* 0x000ea8000c1e1b00 */
[----:B------:R-:W2:Y:S01]  /*10e0*/  @P3 LDG.E.64 R14, desc[UR10][R8.64+-0x10] ;  /* 0xfffff00a080e3981 */ /* 0x000ea2000c1e1b00 */
[----:B---3--:R-:W-:Y:S01]  /*10f0*/  @P4 DFMA R6, R24, R22, R6 ;  /* 0x000000161806422b */ /* 0x008fe20000000006 */
[C---:B------:R-:W-:Y:S02]  /*1100*/  VIADD R22, R27.reuse, 0x4 ;  /* 0x000000041b167836 */ /* 0x040fe40000000000 */
[----:B------:R-:W-:-:S03]  /*1110*/  VIADD R23, R27, 0x5 ;  /* 0x000000051b177836 */ /* 0x000fc60000000000 */
[----:B------:R-:W-:-:S04]  /*1120*/  ISETP.GE.AND P1, PT, R22, UR14, PT ;  /* 0x0000000e16007c0c */ /* 0x000fc8000bf26270 */
[----:B------:R-:W-:Y:S02]  /*1130*/  ISETP.GT.AND P1, PT, R22, -0x1, !P1 ;  /* 0xffffffff1600780c */ /* 0x000fe40004f24270 */
[----:B------:R-:W-:Y:S02]  /*1140*/  ISETP.GE.AND P4, PT, R23, UR14, PT ;  /* 0x0000000e17007c0c */ /* 0x000fe4000bf86270 */
[----:B------:R-:W-:Y:S01]  /*1150*/  PLOP3.LUT P1, PT, P1, P0, PT, 0x80, 0x8 ;  /* 0x000000000008781c */ /* 0x000fe20000f21070 */
[----:B------:R-:W-:Y:S01]  /*1160*/  VIADD R22, R27, 0x6 ;  /* 0x000000061b167836 */ /* 0x000fe20000000000 */
[----:B------:R-:W-:Y:S01]  /*1170*/  ISETP.GT.AND P4, PT, R23, -0x1, !P4 ;  /* 0xffffffff1700780c */ /* 0x000fe20006784270 */
[----:B------:R-:W-:-:S03]  /*1180*/  VIADD R27, R27, 0x7 ;  /* 0x000000071b1b7836 */ /* 0x000fc60000000000 */
[----:B------:R-:W-:-:S07]  /*1190*/  PLOP3.LUT P4, PT, P4, P0, PT, 0x80, 0x8 ;  /* 0x000000000008781c */ /* 0x000fce0002781070 */
[----:B------:R-:W3:Y:S01]  /*11a0*/  @P1 LDG.E.64 R24, desc[UR10][R10.64+0x20] ;  /* 0x0000200a0a181981 */ /* 0x000ee2000c1e1b00 */
[----:B--2---:R-:W-:Y:S01]  /*11b0*/  @P3 DFMA R6, R12, R14, R6 ;  /* 0x0000000e0c06322b */ /* 0x004fe20000000006 */
[----:B------:R-:W-:-:S04]  /*11c0*/  ISETP.GE.AND P3, PT, R22, UR14, PT ;  /* 0x0000000e16007c0c */ /* 0x000fc8000bf66270 */
[----:B------:R-:W2:Y:S01]  /*11d0*/  @P4 LDG.E.64 R12, desc[UR10][R10.64+0x28] ;  /* 0x0000280a0a0c4981 */ /* 0x000ea2000c1e1b00 */
[----:B------:R-:W-:-:S03]  /*11e0*/  ISETP.GT.AND P3, PT, R22, -0x1, !P3 ;  /* 0xffffffff1600780c */ /* 0x000fc60005f64270 */
[----:B------:R-:W2:Y:S01]  /*11f0*/  @P4 LDG.E.64 R14, desc[UR10][R8.64+-0x28] ;  /* 0xffffd80a080e4981 */ /* 0x000ea2000c1e1b00 */
[----:B----4-:R-:W-:-:S03]  /*1200*/  @P2 DFMA R6, R16, R20, R6 ;  /* 0x000000141006222b */ /* 0x010fc60000000006 */
[----:B------:R-:W3:Y:S01]  /*1210*/  @P1 LDG.E.64 R22, desc[UR10][R8.64+-0x20] ;  /* 0xffffe00a08161981 */ /* 0x000ee2000c1e1b00 */
[C---:B------:R-:W-:Y:S02]  /*1220*/  ISETP.GE.AND P2, PT, R27.reuse, UR14, PT ;  /* 0x0000000e1b007c0c */ /* 0x040fe4000bf46270 */
[----:B------:R-:W-:Y:S02]  /*1230*/  PLOP3.LUT P3, PT, P3, P0, PT, 0x80, 0x8 ;  /* 0x000000000008781c */ /* 0x000fe40001f61070 */
[----:B------:R-:W-:-:S04]  /*1240*/  ISETP.GT.AND P2, PT, R27, -0x1, !P2 ;  /* 0xffffffff1b00780c */ /* 0x000fc80005744270 */
[----:B------:R-:W-:-:S07]  /*1250*/  PLOP3.LUT P2, PT, P2, P0, PT, 0x80, 0x8 ;  /* 0x000000000008781c */ /* 0x000fce0001741070 */
[----:B------:R-:W4:Y:S04]  /*1260*/  @P3 LDG.E.64 R16, desc[UR10][R10.64+0x30] ;  /* 0x0000300a0a103981 */ /* 0x000f28000c1e1b00 */
[----:B------:R-:W4:Y:S04]  /*1270*/  @P3 LDG.E.64 R20, desc[UR10][R8.64+-0x30] ;  /* 0xffffd00a08143981 */ /* 0x000f28000c1e1b00 */
[----:B------:R-:W5:Y:S04]  /*1280*/  @P2 LDG.E.64 R26, desc[UR10][R10.64+0x38] ;  /* 0x0000380a0a1a2981 */ /* 0x000f68000c1e1b00 */
[----:B------:R-:W5:Y:S01]  /*1290*/  @P2 LDG.E.64 R28, desc[UR10][R8.64+-0x38] ;  /* 0xffffc80a081c2981 */ /* 0x000f62000c1e1b00 */
[----:B------:R-:W-:-:S04]  /*12a0*/  UIADD3 UR6, UPT, UPT, UR6, 0x8, URZ ;  /* 0x0000000806067890 */ /* 0x000fc8000fffe0ff */
[----:B------:R-:W-:Y:S01]  /*12b0*/  UISETP.NE.AND UP1, UPT, UR6, UR7, UPT ;  /* 0x000000070600728c */ /* 0x000fe2000bf25270 */
[----:B---3--:R-:W-:-:S08]  /*12c0*/  @P1 DFMA R6, R24, R22, R6 ;  /* 0x000000161806122b */ /* 0x008fd00000000006 */
[----:B--2---:R-:W-:-:S08]  /*12d0*/  @P4 DFMA R6, R12, R14, R6 ;  /* 0x0000000e0c06422b */ /* 0x004fd00000000006 */
[----:B----4-:R-:W-:-:S08]  /*12e0*/  @P3 DFMA R6, R16, R20, R6 ;  /* 0x000000141006322b */ /* 0x010fd00000000006 */
[----:B-----5:R-:W-:Y:S01]  /*12f0*/  @P2 DFMA R6, R26, R28, R6 ;  /* 0x0000001c1a06222b */ /* 0x020fe20000000006 */
[----:B------:R-:W-:Y:S10]  /*1300*/  BRA.U UP1, `(.L_x_22) ;  /* 0xfffffff901f87547 */ /* 0x000ff4000b83ffff */
[----:B------:R-:W-:-:S05]  /*1310*/  UMOV UR6, UR7 ;  /* 0x0000000700067c82 */ /* 0x000fca0008000000 */
.L_x_21:
[----:B------:R-:W-:-:S09]  /*1320*/  UISETP.NE.AND UP1, UPT, UR12, URZ, UPT ;  /* 0x000000ff0c00728c */ /* 0x000fd2000bf25270 */
[----:B------:R-:W-:Y:S05]  /*1330*/  BRA.U !UP1, `(.L_x_23) ;  /* 0x0000000509587547 */ /* 0x000fea000b800000 */
[----:B------:R-:W-:Y:S01]  /*1340*/  UISETP.NE.AND UP1, UPT, UR13, URZ, UPT ;  /* 0x000000ff0d00728c */ /* 0x000fe2000bf25270 */
[----:B------:R-:W-:Y:S10]  /*1350*/  BRA.U !UP0, `(.L_x_24) ;  /* 0x0000000108947547 */ /* 0x000ff4000b800000 */
[----:B------:R-:W0:Y:S01]  /*1360*/  LDCU UR14, c[0x0][0x38c] ;  /* 0x00007180ff0e77ac */ /* 0x000e220008000800 */
[----:B------:R-:W5:Y:S01]  /*1370*/  LDC.64 R26, c[0x0][0x380] ;  /* 0x0000e000ff1a7b82 */ /* 0x000f620000000a00 */
[----:B------:R-:W-:Y:S01]  /*1380*/  VIADD R15, R3, UR6 ;  /* 0x00000006030f7c36 */ /* 0x000fe20008000000 */
[----:B------:R-:W-:-:S03]  /*1390*/  ULOP3.LUT UR9, URZ, UR6, URZ, 0x33, !UPT ;  /* 0x00000006ff097292 */ /* 0x000fc6000f8e33ff */
[C---:B------:R-:W-:Y:S02]  /*13a0*/  VIADD R10, R15.reuse, 0x1 ;  /* 0x000000010f0a7836 */ /* 0x040fe40000000000 */
[C---:B------:R-:W-:Y:S01]  /*13b0*/  VIADD R14, R15.reuse, 0x3 ;  /* 0x000000030f0e7836 */ /* 0x040fe20000000000 */
[----:B------:R-:W3:Y:S01]  /*13c0*/  LDC.64 R8, c[0x0][0x398] ;  /* 0x0000e600ff087b82 */ /* 0x000ee20000000a00 */
[----:B-12---:R-:W-:Y:S01]  /*13d0*/  VIADD R13, R2, UR9 ;  /* 0x00000009020d7c36 */ /* 0x006fe20008000000 */
[C---:B0-----:R-:W-:Y:S01]  /*13e0*/  ISETP.GE.AND P1, PT, R15.reuse, UR14, PT ;  /* 0x0000000e0f007c0c */ /* 0x041fe2000bf26270 */
[----:B------:R-:W-:Y:S01]  /*13f0*/  IMAD R11, R18, UR14, R15 ;  /* 0x0000000e120b7c24 */ /* 0x000fe2000f8e020f */
[C---:B------:R-:W-:Y:S02]  /*1400*/  ISETP.GE.AND P2, PT, R10.reuse, UR14, PT ;  /* 0x0000000e0a007c0c */ /* 0x040fe4000bf46270 */
[C---:B------:R-:W-:Y:S02]  /*1410*/  ISETP.GT.AND P1, PT, R15.reuse, -0x1, !P1 ;  /* 0xffffffff0f00780c */ /* 0x040fe40004f24270 */
[----:B------:R-:W-:Y:S01]  /*1420*/  ISETP.GT.AND P2, PT, R10, -0x1, !P2 ;  /* 0xffffffff0a00780c */ /* 0x000fe20005744270 */
[----:B------:R-:W-:Y:S01]  /*1430*/  VIADD R10, R15, 0x2 ;  /* 0x000000020f0a7836 */ /* 0x000fe20000000000 */
[----:B------:R-:W-:Y:S01]  /*1440*/  PLOP3.LUT P1, PT, P1, P0, PT, 0x80, 0x8 ;  /* 0x000000000008781c */ /* 0x000fe20000f21070 */
[----:B-----5:R-:W-:Y:S01]  /*1450*/  IMAD.WIDE R26, R11, 0x8, R26 ;  /* 0x000000080b1a7825 */ /* 0x020fe200078e021a */
[----:B------:R-:W-:-:S02]  /*1460*/  PLOP3.LUT P2, PT, P2, P0, PT, 0x80, 0x8 ;  /* 0x000000000008781c */ /* 0x000fc40001741070 */
[----:B------:R-:W-:Y:S01]  /*1470*/  ISETP.GE.AND P4, PT, R10, UR14, PT ;  /* 0x0000000e0a007c0c */ /* 0x000fe2000bf86270 */
[----:B---3--:R-:W-:-:S03]  /*1480*/  IMAD.WIDE R8, R13, 0x8, R8 ;  /* 0x000000080d087825 */ /* 0x008fc600078e0208 */
[----:B------:R-:W-:Y:S02]  /*1490*/  ISETP.GT.AND P4, PT, R10, -0x1, !P4 ;  /* 0xffffffff0a00780c */ /* 0x000fe40006784270 */
[----:B------:R-:W-:-:S03]  /*14a0*/  ISETP.GE.AND P3, PT, R14, UR14, PT ;  /* 0x0000000e0e007c0c */ /* 0x000fc6000bf66270 */
[----:B------:R-:W2:Y:S01]  /*14b0*/  @P1 LDG.E.64 R10, desc[UR10][R26.64] ;  /* 0x0000000a1a0a1981 */ /* 0x000ea2000c1e1b00 */
[----:B------:R-:W-:-:S03]  /*14c0*/  PLOP3.LUT P4, PT, P4, P0, PT, 0x80, 0x8 ;  /* 0x000000000008781c */ /* 0x000fc60002781070 */
[----:B------:R-:W2:Y:S01]  /*14d0*/  @P1 LDG.E.64 R12, desc[UR10][R8.64] ;  /* 0x0000000a080c1981 */ /* 0x000ea2000c1e1b00 */
[----:B------:R-:W-:-:S03]  /*14e0*/  ISETP.GT.AND P3, PT, R14, -0x1, !P3 ;  /* 0xffffffff0e00780c */ /* 0x000fc60005f64270 */
[----:B------:R-:W3:Y:S01]  /*14f0*/  @P2 LDG.E.64 R14, desc[UR10][R26.64+0x8] ;  /* 0x0000080a1a0e2981 */ /* 0x000ee2000c1e1b00 */
[----:B------:R-:W-:-:S03]  /*1500*/  PLOP3.LUT P3, PT, P3, P0, PT, 0x80, 0x8 ;  /* 0x000000000008781c */ /* 0x000fc60001f61070 */
[----:B------:R-:W3:Y:S04]  /*1510*/  @P2 LDG.E.64 R16, desc[UR10][R8.64+-0x8] ;  /* 0xfffff80a08102981 */ /* 0x000ee8000c1e1b00 */
[----:B------:R-:W5:Y:S04]  /*1520*/  @P4 LDG.E.64 R20, desc[UR10][R26.64+0x10] ;  /* 0x0000100a1a144981 */ /* 0x000f68000c1e1b00 */
[----:B------:R-:W5:Y:S04]  /*1530*/  @P4 LDG.E.64 R22, desc[UR10][R8.64+-0x10] ;  /* 0xfffff00a08164981 */ /* 0x000f68000c1e1b00 */
[----:B----4-:R-:W4:Y:S04]  /*1540*/  @P3 LDG.E.64 R24, desc[UR10][R26.64+0x18] ;  /* 0x0000180a1a183981 */ /* 0x010f28000c1e1b00 */
[----:B------:R-:W4:Y:S01]  /*1550*/  @P3 LDG.E.64 R28, desc[UR10][R8.64+-0x18] ;  /* 0xffffe80a081c3981 */ /* 0x000f22000c1e1b00 */
[----:B------:R-:W-:Y:S01]  /*1560*/  UIADD3 UR6, UPT, UPT, UR6, 0x4, URZ ;  /* 0x0000000406067890 */ /* 0x000fe2000fffe0ff */
[----:B--2---:R-:W-:-:S08]  /*1570*/  @P1 DFMA R6, R10, R12, R6 ;  /* 0x0000000c0a06122b */ /* 0x004fd00000000006 */
[----:B---3--:R-:W-:-:S08]  /*1580*/  @P2 DFMA R6, R14, R16, R6 ;  /* 0x000000100e06222b */ /* 0x008fd00000000006 */
[----:B-----5:R-:W-:-:S08]  /*1590*/  @P4 DFMA R6, R20, R22, R6 ;  /* 0x000000161406422b */ /* 0x020fd00000000006 */
[----:B----4-:R-:W-:-:S11]  /*15a0*/  @P3 DFMA R6, R24, R28, R6 ;  /* 0x0000001c1806322b */ /* 0x010fd60000000006 */
.L_x_24:
[----:B------:R-:W-:Y:S05]  /*15b0*/  BRA.U !UP1, `(.L_x_23) ;  /* 0x0000000109b87547 */ /* 0x000fea000b800000 */
[----:B------:R-:W0:Y:S01]  /*15c0*/  LDCU UR9, c[0x0][0x3a4] ;  /* 0x00007480ff0977ac */ /* 0x000e220008000800 */
[----:B------:R-:W-:Y:S02]  /*15d0*/  UISETP.NE.AND UP1, UPT, UR13, 0x1, UPT ;  /* 0x000000010d00788c */ /* 0x000fe4000bf25270 */
[----:B0-----:R-:W-:-:S07]  /*15e0*/  ULOP3.LUT UP2, URZ, UR9, 0x1, URZ, 0xc0, !UPT ;  /* 0x0000000109ff7892 */ /* 0x001fce000f84c0ff */
[----:B------:R-:W-:Y:S05]  /*15f0*/  BRA.U !UP1, `(.L_x_25) ;  /* 0x00000001095c7547 */ /* 0x000fea000b800000 */
[----:B------:R-:W0:Y:S01]  /*1600*/  LDCU UR9, c[0x0][0x38c] ;  /* 0x00007180ff0977ac */ /* 0x000e220008000800 */
[----:B------:R-:W5:Y:S01]  /*1610*/  LDC.64 R16, c[0x0][0x380] ;  /* 0x0000e000ff107b82 */ /* 0x000f620000000a00 */
[----:B------:R-:W-:Y:S01]  /*1620*/  VIADD R11, R3, UR6 ;  /* 0x00000006030b7c36 */ /* 0x000fe20008000000 */
[----:B------:R-:W-:-:S03]  /*1630*/  ULOP3.LUT UR14, URZ, UR6, URZ, 0x33, !UPT ;  /* 0x00000006ff0e7292 */ /* 0x000fc6000f8e33ff */
[----:B------:R-:W-:-:S03]  /*1640*/  VIADD R10, R11, 0x1 ;  /* 0x000000010b0a7836 */ /* 0x000fc60000000000 */
[----:B------:R-:W1:Y:S01]  /*1650*/  LDC.64 R8, c[0x0][0x398] ;  /* 0x0000e600ff087b82 */ /* 0x000e620000000a00 */
[----:B------:R-:W-:Y:S01]  /*1660*/  VIADD R21, R2, UR14 ;  /* 0x0000000e02157c36 */ /* 0x000fe20008000000 */
[C---:B0-----:R-:W-:Y:S02]  /*1670*/  ISETP.GE.AND P1, PT, R11.reuse, UR9, PT ;  /* 0x000000090b007c0c */ /* 0x041fe4000bf26270 */
[----:B------:R-:W-:Y:S02]  /*1680*/  ISETP.GE.AND P2, PT, R10, UR9, PT ;  /* 0x000000090a007c0c */ /* 0x000fe4000bf46270 */
[----:B------:R-:W-:Y:S01]  /*1690*/  ISETP.GT.AND P1, PT, R11, -0x1, !P1 ;  /* 0xffffffff0b00780c */ /* 0x000fe20004f24270 */
[----:B------:R-:W-:Y:S01]  /*16a0*/  IMAD R11, R18, UR9, R11 ;  /* 0x00000009120b7c24 */ /* 0x000fe2000f8e020b */
[----:B------:R-:W-:Y:S02]  /*16b0*/  ISETP.GT.AND P2, PT, R10, -0x1, !P2 ;  /* 0xffffffff0a00780c */ /* 0x000fe40005744270 */
[----:B------:R-:W-:Y:S01]  /*16c0*/  PLOP3.LUT P1, PT, P1, P0, PT, 0x80, 0x8 ;  /* 0x000000000008781c */ /* 0x000fe20000f21070 */
[----:B-----5:R-:W-:Y:S01]  /*16d0*/  IMAD.WIDE R16, R11, 0x8, R16 ;  /* 0x000000080b107825 */ /* 0x020fe200078e0210 */
[----:B------:R-:W-:-:S03]  /*16e0*/  PLOP3.LUT P2, PT, P2, P0, PT, 0x80, 0x8 ;  /* 0x000000000008781c */ /* 0x000fc60001741070 */
[----:B-1----:R-:W-:-:S08]  /*16f0*/  IMAD.WIDE R20, R21, 0x8, R8 ;  /* 0x0000000815147825 */ /* 0x002fd000078e0208 */
[----:B------:R-:W5:Y:S04]  /*1700*/  @P1 LDG.E.64 R8, desc[UR10][R16.64] ;  /* 0x0000000a10081981 */ /* 0x000f68000c1e1b00 */
[----:B------:R-:W5:Y:S04]  /*1710*/  @P1 LDG.E.64 R10, desc[UR10][R20.64] ;  /* 0x0000000a140a1981 */ /* 0x000f68000c1e1b00 */
[----:B--2---:R-:W2:Y:S04]  /*1720*/  @P2 LDG.E.64 R12, desc[UR10][R16.64+0x8] ;  /* 0x0000080a100c2981 */ /* 0x004ea8000c1e1b00 */
[----:B------:R-:W2:Y:S01]  /*1730*/  @P2 LDG.E.64 R14, desc[UR10][R20.64+-0x8] ;  /* 0xfffff80a140e2981 */ /* 0x000ea2000c1e1b00 */
[----:B------:R-:W-:Y:S01]  /*1740*/  UIADD3 UR6, UPT, UPT, UR6, 0x2, URZ ;  /* 0x0000000206067890 */ /* 0x000fe2000fffe0ff */
[----:B-----5:R-:W-:-:S08]  /*1750*/  @P1 DFMA R6, R8, R10, R6 ;  /* 0x0000000a0806122b */ /* 0x020fd00000000006 */
[----:B--2---:R-:W-:-:S11]  /*1760*/  @P2 DFMA R6, R12, R14, R6 ;  /* 0x0000000e0c06222b */ /* 0x004fd60000000006 */
.L_x_25:
[----:B------:R-:W-:Y:S05]  /*1770*/  BRA.U !UP2, `(.L_x_23) ;  /* 0x000000010a487547 */ /* 0x000fea000b800000 */
[----:B------:R-:W0:Y:S01]  /*1780*/  LDCU UR14, c[0x0][0x38c] ;  /* 0x00007180ff0e77ac */ /* 0x000e220008000800 */
[----:B-12---:R-:W-:Y:S01]  /*1790*/  VIADD R13, R3, UR6 ;  /* 0x00000006030d7c36 */ /* 0x006fe20008000000 */
[----:B------:R-:W-:Y:S04]  /*17a0*/  BSSY.RECONVERGENT B0, `(.L_x_23) ;  /* 0x000000f000007945 */ /* 0x000fe80003800200 */
[----:B0-----:R-:W-:-:S04]  /*17b0*/  ISETP.GE.AND P1, PT, R13, UR14, PT ;  /* 0x0000000e0d007c0c */ /* 0x001fc8000bf26270 */
[----:B------:R-:W-:-:S04]  /*17c0*/  ISETP.GT.AND P1, PT, R13, -0x1, !P1 ;  /* 0xffffffff0d00780c */ /* 0x000fc80004f24270 */
[----:B------:R-:W-:-:S13]  /*17d0*/  PLOP3.LUT P1, PT, P1, P0, PT, 0x80, 0x8 ;  /* 0x000000000008781c */ /* 0x000fda0000f21070 */
[----:B------:R-:W-:Y:S05]  /*17e0*/  @!P1 BRA `(.L_x_26) ;  /* 0x0000000000289947 */ /* 0x000fea0003800000 */
[----:B------:R-:W0:Y:S01]  /*17f0*/  LDC.64 R8, c[0x0][0x380] ;  /* 0x0000e000ff087b82 */ /* 0x000e220000000a00 */
[----:B------:R-:W-:Y:S01]  /*1800*/  ULOP3.LUT UR9, URZ, UR6, URZ, 0x33, !UPT ;  /* 0x00000006ff097292 */ /* 0x000fe2000f8e33ff */
[----:B------:R-:W-:-:S05]  /*1810*/  IMAD R13, R18, UR14, R13 ;  /* 0x0000000e120d7c24 */ /* 0x000fca000f8e020d */
[----:B------:R-:W-:Y:S01]  /*1820*/  VIADD R15, R2, UR9 ;  /* 0x00000009020f7c36 */ /* 0x000fe20008000000 */
[----:B------:R-:W1:Y:S01]  /*1830*/  LDC.64 R10, c[0x0][0x398] ;  /* 0x0000e600ff0a7b82 */ /* 0x000e620000000a00 */
[----:B0-----:R-:W-:-:S06]  /*1840*/  IMAD.WIDE R8, R13, 0x8, R8 ;  /* 0x000000080d087825 */ /* 0x001fcc00078e0208 */
[----:B------:R-:W2:Y:S01]  /*1850*/  LDG.E.64 R8, desc[UR10][R8.64] ;  /* 0x0000000a08087981 */ /* 0x000ea2000c1e1b00 */
[----:B-1----:R-:W-:-:S06]  /*1860*/  IMAD.WIDE R10, R15, 0x8, R10 ;  /* 0x000000080f0a7825 */ /* 0x002fcc00078e020a */
[----:B------:R-:W2:Y:S02]  /*1870*/  LDG.E.64 R10, desc[UR10][R10.64] ;  /* 0x0000000a0a0a7981 */ /* 0x000ea4000c1e1b00 */
[----:B--2---:R-:W-:-:S11]  /*1880*/  DFMA R6, R8, R10, R6 ;  /* 0x0000000a0806722b */ /* 0x004fd60000000006 */
.L_x_26:
[----:B------:R-:W-:Y:S05]  /*1890*/  BSYNC.RECONVERGENT B0 ;  /* 0x0000000000007941 */ /* 0x000fea0003800200 */
.L_x_23:
[----:B------:R-:W-:Y:S05]  /*18a0*/  @P6 BRA `(.L_x_27) ;  /* 0xfffffff400506947 */ /* 0x000fea000383ffff */
[----:B------:R-:W-:Y:S05]  /*18b0*/  @P5 BRA `(.L_x_28) ;  /* 0xfffffff4002c5947 */ /* 0x000fea000383ffff */
.L_x_20:
[----:B------:R-:W0:Y:S02]  /*18c0*/  LDC.64 R2, c[0x0][0x3b0] ;  /* 0x0000ec00ff027b82 */ /* 0x000e240000000a00 */
[----:B0-----:R-:W-:-:S05]  /*18d0*/  IMAD.WIDE R2, R19, 0x8, R2 ;  /* 0x0000000813027825 */ /* 0x001fca00078e0202 */
[----:B------:R-:W-:Y:S01]  /*18e0*/  STG.E.64 desc[UR10][R2.64], R6 ;  /* 0x0000000602007986 */ /* 0x000fe2000c101b0a */
[----:B------:R-:W-:Y:S05]  /*18f0*/  EXIT ;  /* 0x000000000000794d */ /* 0x000fea0003800000 */
.L_x_29:
[----:B------:R-:W-:-:S00]  /*1900*/  BRA `(.L_x_29) ;  /* 0xfffffffc00fc7947 */ /* 0x000fc0000383ffff */
[----:B------:R-:W-:-:S00]  /*1910*/  NOP ;  /* 0x0000000000007918 */ /* 0x000fc00000000000 */
        /* <DEDUP_REMOVED lines=14> */
.L_x_30:


//--------------------- .nv.shared._Z17tiled_convolutionPdiiiS_iiiS_i --------------------------
	.section	.nv.shared._Z17tiled_convolutionPdiiiS_iiiS_i,"aw",@nobits
	.sectionflags	@""
	.align	16
	.zero		1024


//--------------------- .nv.shared.reserved.0     --------------------------
	.section	.nv.shared.reserved.0,"aw",@nobits
	.weak		__nv_reservedSMEM_offset_0_alias
	.size		__nv_reservedSMEM_offset_0_alias, 0, 64
	.other		__nv_reservedSMEM_offset_0_alias,@"STO_CUDA_RESERVED_SHARED STV_DEFAULT"
__nv_reservedSMEM_offset_0_alias:
	.zero		0
	.zero		64


//--------------------- .nv.constant0._Z17tiled_convolutionPdiiiS_iiiS_i --------------------------
	.section	.nv.constant0._Z17tiled_convolutionPdiiiS_iiiS_i,"a",@progbits
	.sectionflags	@""
	.align	4
.nv.constant0._Z17tiled_convolutionPdiiiS_iiiS_i:
	.zero		956


//--------------------- SYMBOLS --------------------------

	.type		.nv.reservedSmem.offset0,@object
	.size		.nv.reservedSmem.offset0,0x4
	.type		.nv.reservedSmem.cap,@object
	.size		.nv.reservedSmem.cap,0x4
